	.target	sm_90a

	.elftype	@"ET_EXEC"


//--------------------- .note.nv.tkinfo           --------------------------
	.section	.note.nv.tkinfo,"",@"SHT_NOTE"
	.sectionflags	@"SHF_NOTE_NV_TKINFO"
	.tkinfo
        /*0018*/ 	.word	0x00000002
        /*0030*/ 	.string	""
        /*0030*/ 	.string	"ptxas"
        /*0030*/ 	.string	"Cuda compilation tools, release 13.0, V13.0.88"
        /*0030*/ 	.string	"Build cuda_13.0.r13.0/compiler.36424714_0"
        /*0030*/ 	.string	"-arch sm_90a -m 64 "



//--------------------- .note.nv.cuinfo           --------------------------
	.section	.note.nv.cuinfo,"",@"SHT_NOTE"
	.sectionflags	@"SHF_NOTE_NV_CUINFO"
        /*0018*/ 	.short	0x0002
        /*001a*/ 	.short	0x005a
        /*001c*/ 	.short	0x0082
	.zero		2


//--------------------- .nv.info                  --------------------------
	.section	.nv.info,"",@"SHT_CUDA_INFO"
	.align	4


	//----- nvinfo : EIATTR_REGCOUNT
	.align		4
        /*0000*/ 	.byte	0x04, 0x2f
        /*0002*/ 	.short	(.L_15 - .L_14)
	.align		4
.L_14:
        /*0004*/ 	.word	index@(_ZN7cutlass13device_kernelINS_4gemm6kernel13GemmUniversalIN4cute5tupleIJiiiiEEENS1_10collective13CollectiveMmaINS1_34MainloopSm90TmaGmmaWarpSpecializedILi3ENS5_IJNS4_1CILi2EEESB_NSA_ILi1EEEEEENS1_35KernelTmaWarpSpecializedCooperativeEEENS5_IJNSA_ILi256EEENSA_ILi64EEESH_EEENS_6half_tENS5_IJlSC_lEEESJ_SK_NS4_8TiledMMAINS4_8MMA_AtomIJNS4_4SM904GMMA25MMA_64x64x16_F32F16F16_SSILNSO_5MajorE0ELSQ_0ELNSO_7ScaleInE1ELSR_1EEEEEENS4_6LayoutINS5_IJSB_SC_SC_EEENS5_IJSC_NSA_ILi0EEESW_EEEEENS5_IJNS4_10UnderscoreESZ_SZ_EEEEENS4_23SM90_TMA_LOAD_MULTICASTENS4_14ComposedLayoutINS4_7SwizzleILi3ELi4ELi3EEENS4_18smem_ptr_flag_bitsILi16EEENSU_INS5_IJNSA_ILi8EEESH_EEENS5_IJSH_SC_EEEEEEEvNS4_8identityES12_S1C_vS1D_EENS_8epilogue10collective6detail29Sm90TmaWarpSpecializedAdapterINS1G_15DefaultEpilogueISJ_SK_SK_NS1F_6thread17LinearCombinationISJ_Li1EffLNS1K_9ScaleType4KindE0ELNS_15FloatRoundStyleE2ESJ_EENS1_15EpilogueDefaultEEEEEvvEEEEvNT_6ParamsE)
        /*0008*/ 	.word	0x000000a8


	//----- nvinfo : EIATTR_FRAME_SIZE
	.align		4
.L_15:
        /*000c*/ 	.byte	0x04, 0x11
        /*000e*/ 	.short	(.L_17 - .L_16)
	.align		4
.L_16:
        /*0010*/ 	.word	index@(_ZN7cutlass13device_kernelINS_4gemm6kernel13GemmUniversalIN4cute5tupleIJiiiiEEENS1_10collective13CollectiveMmaINS1_34MainloopSm90TmaGmmaWarpSpecializedILi3ENS5_IJNS4_1CILi2EEESB_NSA_ILi1EEEEEENS1_35KernelTmaWarpSpecializedCooperativeEEENS5_IJNSA_ILi256EEENSA_ILi64EEESH_EEENS_6half_tENS5_IJlSC_lEEESJ_SK_NS4_8TiledMMAINS4_8MMA_AtomIJNS4_4SM904GMMA25MMA_64x64x16_F32F16F16_SSILNSO_5MajorE0ELSQ_0ELNSO_7ScaleInE1ELSR_1EEEEEENS4_6LayoutINS5_IJSB_SC_SC_EEENS5_IJSC_NSA_ILi0EEESW_EEEEENS5_IJNS4_10UnderscoreESZ_SZ_EEEEENS4_23SM90_TMA_LOAD_MULTICASTENS4_14ComposedLayoutINS4_7SwizzleILi3ELi4ELi3EEENS4_18smem_ptr_flag_bitsILi16EEENSU_INS5_IJNSA_ILi8EEESH_EEENS5_IJSH_SC_EEEEEEEvNS4_8identityES12_S1C_vS1D_EENS_8epilogue10collective6detail29Sm90TmaWarpSpecializedAdapterINS1G_15DefaultEpilogueISJ_SK_SK_NS1F_6thread17LinearCombinationISJ_Li1EffLNS1K_9ScaleType4KindE0ELNS_15FloatRoundStyleE2ESJ_EENS1_15EpilogueDefaultEEEEEvvEEEEvNT_6ParamsE)
        /*0014*/ 	.word	0x00000000


	//----- nvinfo : EIATTR_MIN_STACK_SIZE
	.align		4
.L_17:
        /*0018*/ 	.byte	0x04, 0x12
        /*001a*/ 	.short	(.L_19 - .L_18)
	.align		4
.L_18:
        /*001c*/ 	.word	index@(_ZN7cutlass13device_kernelINS_4gemm6kernel13GemmUniversalIN4cute5tupleIJiiiiEEENS1_10collective13CollectiveMmaINS1_34MainloopSm90TmaGmmaWarpSpecializedILi3ENS5_IJNS4_1CILi2EEESB_NSA_ILi1EEEEEENS1_35KernelTmaWarpSpecializedCooperativeEEENS5_IJNSA_ILi256EEENSA_ILi64EEESH_EEENS_6half_tENS5_IJlSC_lEEESJ_SK_NS4_8TiledMMAINS4_8MMA_AtomIJNS4_4SM904GMMA25MMA_64x64x16_F32F16F16_SSILNSO_5MajorE0ELSQ_0ELNSO_7ScaleInE1ELSR_1EEEEEENS4_6LayoutINS5_IJSB_SC_SC_EEENS5_IJSC_NSA_ILi0EEESW_EEEEENS5_IJNS4_10UnderscoreESZ_SZ_EEEEENS4_23SM90_TMA_LOAD_MULTICASTENS4_14ComposedLayoutINS4_7SwizzleILi3ELi4ELi3EEENS4_18smem_ptr_flag_bitsILi16EEENSU_INS5_IJNSA_ILi8EEESH_EEENS5_IJSH_SC_EEEEEEEvNS4_8identityES12_S1C_vS1D_EENS_8epilogue10collective6detail29Sm90TmaWarpSpecializedAdapterINS1G_15DefaultEpilogueISJ_SK_SK_NS1F_6thread17LinearCombinationISJ_Li1EffLNS1K_9ScaleType4KindE0ELNS_15FloatRoundStyleE2ESJ_EENS1_15EpilogueDefaultEEEEEvvEEEEvNT_6ParamsE)
        /*0020*/ 	.word	0x00000000
.L_19:


//--------------------- .nv.compat                --------------------------
	.section	.nv.compat,"",@"SHT_CUDA_COMPAT_INFO"
	.align	4
        /*0000*/ 	.byte	0x02, 0x09, 0x01, 0x00, 0x02, 0x02, 0x04, 0x00, 0x02, 0x05, 0x05, 0x00, 0x03, 0x07, 0x01, 0x01
        /*0010*/ 	.byte	0x02, 0x03, 0x01, 0x00, 0x02, 0x06, 0x01, 0x00, 0x04, 0x0b, 0x08, 0x00, 0x00, 0x00, 0x00, 0x00
        /*0020*/ 	.byte	0x00, 0x00, 0x00, 0x00


//--------------------- .nv.info._ZN7cutlass13device_kernelINS_4gemm6kernel13GemmUniversalIN4cute5tupleIJiiiiEEENS1_10collective13CollectiveMmaINS1_34MainloopSm90TmaGmmaWarpSpecializedILi3ENS5_IJNS4_1CILi2EEESB_NSA_ILi1EEEEEENS1_35KernelTmaWarpSpecializedCooperativeEEENS5_IJNSA_ILi256EEENSA_ILi64EEESH_EEENS_6half_tENS5_IJlSC_lEEESJ_SK_NS4_8TiledMMAINS4_8MMA_AtomIJNS4_4SM904GMMA25MMA_64x64x16_F32F16F16_SSILNSO_5MajorE0ELSQ_0ELNSO_7ScaleInE1ELSR_1EEEEEENS4_6LayoutINS5_IJSB_SC_SC_EEENS5_IJSC_NSA_ILi0EEESW_EEEEENS5_IJNS4_10UnderscoreESZ_SZ_EEEEENS4_23SM90_TMA_LOAD_MULTICASTENS4_14ComposedLayoutINS4_7SwizzleILi3ELi4ELi3EEENS4_18smem_ptr_flag_bitsILi16EEENSU_INS5_IJNSA_ILi8EEESH_EEENS5_IJSH_SC_EEEEEEEvNS4_8identityES12_S1C_vS1D_EENS_8epilogue10collective6detail29Sm90TmaWarpSpecializedAdapterINS1G_15DefaultEpilogueISJ_SK_SK_NS1F_6thread17LinearCombinationISJ_Li1EffLNS1K_9ScaleType4KindE0ELNS_15FloatRoundStyleE2ESJ_EENS1_15EpilogueDefaultEEEEEvvEEEEvNT_6ParamsE --------------------------
	.section	.nv.info._ZN7cutlass13device_kernelINS_4gemm6kernel13GemmUniversalIN4cute5tupleIJiiiiEEENS1_10collective13CollectiveMmaINS1_34MainloopSm90TmaGmmaWarpSpecializedILi3ENS5_IJNS4_1CILi2EEESB_NSA_ILi1EEEEEENS1_35KernelTmaWarpSpecializedCooperativeEEENS5_IJNSA_ILi256EEENSA_ILi64EEESH_EEENS_6half_tENS5_IJlSC_lEEESJ_SK_NS4_8TiledMMAINS4_8MMA_AtomIJNS4_4SM904GMMA25MMA_64x64x16_F32F16F16_SSILNSO_5MajorE0ELSQ_0ELNSO_7ScaleInE1ELSR_1EEEEEENS4_6LayoutINS5_IJSB_SC_SC_EEENS5_IJSC_NSA_ILi0EEESW_EEEEENS5_IJNS4_10UnderscoreESZ_SZ_EEEEENS4_23SM90_TMA_LOAD_MULTICASTENS4_14ComposedLayoutINS4_7SwizzleILi3ELi4ELi3EEENS4_18smem_ptr_flag_bitsILi16EEENSU_INS5_IJNSA_ILi8EEESH_EEENS5_IJSH_SC_EEEEEEEvNS4_8identityES12_S1C_vS1D_EENS_8epilogue10collective6detail29Sm90TmaWarpSpecializedAdapterINS1G_15DefaultEpilogueISJ_SK_SK_NS1F_6thread17LinearCombinationISJ_Li1EffLNS1K_9ScaleType4KindE0ELNS_15FloatRoundStyleE2ESJ_EENS1_15EpilogueDefaultEEEEEvvEEEEvNT_6ParamsE,"",@"SHT_CUDA_INFO"
	.sectionflags	@""
	.align	4


	//----- nvinfo : EIATTR_CUDA_API_VERSION
	.align		4
        /*0000*/ 	.byte	0x04, 0x37
        /*0002*/ 	.short	(.L_21 - .L_20)
.L_20:
        /*0004*/ 	.word	0x00000082


	//----- nvinfo : EIATTR_KPARAM_INFO
	.align		4
.L_21:
        /*0008*/ 	.byte	0x04, 0x17
        /*000a*/ 	.short	(.L_23 - .L_22)
.L_22:
        /*000c*/ 	.word	0x00000000
        /*0010*/ 	.short	0x0000
        /*0012*/ 	.short	0x0070
        /*0014*/ 	.byte	0x00, 0xf0, 0x01, 0x10


	//----- nvinfo : EIATTR_SPARSE_MMA_MASK
	.align		4
.L_23:
        /*0018*/ 	.byte	0x03, 0x50
        /*001a*/ 	.short	0x0000


	//----- nvinfo : EIATTR_MAXREG_COUNT
	.align		4
        /*001c*/ 	.byte	0x03, 0x1b
        /*001e*/ 	.short	0x00a8


	//----- nvinfo : EIATTR_NUM_BARRIERS
	.align		4
        /*0020*/ 	.byte	0x02, 0x4c
        /*0022*/ 	.byte	0x01
	.zero		1


	//----- nvinfo : EIATTR_EXTERNS
	.align		4
        /*0024*/ 	.byte	0x04, 0x0f
        /*0026*/ 	.short	(.L_25 - .L_24)


	//   ....[0]....
	.align		4
.L_24:
        /*0028*/ 	.word	index@(__assertfail)


	//----- nvinfo : EIATTR_MERCURY_ISA_VERSION
	.align		4
.L_25:
        /*002c*/ 	.byte	0x03, 0x5f
        /*002e*/ 	.short	0x0101


	//----- nvinfo : EIATTR_INT_WARP_WIDE_INSTR_OFFSETS
	.align		4
        /*0030*/ 	.byte	0x04, 0x31
        /*0032*/ 	.short	(.L_27 - .L_26)


	//   ....[0]....
.L_26:
        /*0034*/ 	.word	0x00000460


	//   ....[1]....
        /*0038*/ 	.word	0x00000490


	//   ....[2]....
        /*003c*/ 	.word	0x00000650


	//----- nvinfo : EIATTR_COOP_GROUP_MASK_REGIDS
	.align		4
.L_27:
        /*0040*/ 	.byte	0x04, 0x29
        /*0042*/ 	.short	(.L_29 - .L_28)


	//   ....[0]....
.L_28:
        /*0044*/ 	.word	0xffffffff


	//   ....[1]....
        /*0048*/ 	.word	0xffffffff


	//   ....[2]....
        /*004c*/ 	.word	0xffffffff


	//   ....[3]....
        /*0050*/ 	.word	0xffffffff


	//   ....[4]....
        /*0054*/ 	.word	0xffffffff


	//   ....[5]....
        /*0058*/ 	.word	0xffffffff


	//----- nvinfo : EIATTR_COOP_GROUP_INSTR_OFFSETS
	.align		4
.L_29:
        /*005c*/ 	.byte	0x04, 0x28
        /*005e*/ 	.short	(.L_31 - .L_30)


	//   ....[0]....
.L_30:
        /*0060*/ 	.word	0x00000060


	//   ....[1]....
        /*0064*/ 	.word	0x00000070


	//   ....[2]....
        /*0068*/ 	.word	0x00000130


	//   ....[3]....
        /*006c*/ 	.word	0x000002b0


	//   ....[4]....
        /*0070*/ 	.word	0x000007d0


	//   ....[5]....
        /*0074*/ 	.word	0x00001220


	//----- nvinfo : EIATTR_REG_RECONFIG
	.align		4
.L_31:
        /*0078*/ 	.byte	0x01, 0x54
	.zero		2


	//----- nvinfo : EIATTR_SYSCALL_OFFSETS
	.align		4
        /*007c*/ 	.byte	0x04, 0x46
        /*007e*/ 	.short	(.L_33 - .L_32)


	//   ....[0]....
.L_32:
        /*0080*/ 	.word	0x000013e0


	//----- nvinfo : EIATTR_MBARRIER_INSTR_OFFSETS
	.align		4
.L_33:
        /*0084*/ 	.byte	0x04, 0x39
        /*0086*/ 	.short	(.L_35 - .L_34)


	//   ....[0]....
.L_34:
        /*0088*/ 	.word	0x00000230
        /*008c*/ 	.word	0x000000ff
        /*0090*/ 	.word	0x00000000
        /*0094*/ 	.short	0x0100
        /*0096*/ 	.byte	0x08
	.zero		1


	//   ....[1]....
        /*0098*/ 	.word	0x00000240
        /*009c*/ 	.word	0x000000ff
        /*00a0*/ 	.word	0x00000018
        /*00a4*/ 	.short	0x0100
        /*00a6*/ 	.byte	0x08
	.zero		1


	//   ....[2]....
        /*00a8*/ 	.word	0x00000250
        /*00ac*/ 	.word	0x000000ff
        /*00b0*/ 	.word	0x00000008
        /*00b4*/ 	.short	0x0100
        /*00b6*/ 	.byte	0x08
	.zero		1


	//   ....[3]....
        /*00b8*/ 	.word	0x00000260
        /*00bc*/ 	.word	0x000000ff
        /*00c0*/ 	.word	0x00000020
        /*00c4*/ 	.short	0x0100
        /*00c6*/ 	.byte	0x08
	.zero		1


	//   ....[4]....
        /*00c8*/ 	.word	0x00000270
        /*00cc*/ 	.word	0x000000ff
        /*00d0*/ 	.word	0x00000010
        /*00d4*/ 	.short	0x0100
        /*00d6*/ 	.byte	0x08
	.zero		1


	//   ....[5]....
        /*00d8*/ 	.word	0x00000280
        /*00dc*/ 	.word	0x000000ff
        /*00e0*/ 	.word	0x00000028
        /*00e4*/ 	.short	0x0100
        /*00e6*/ 	.byte	0x08
	.zero		1


	//   ....[6]....
        /*00e8*/ 	.word	0x000006d0
        /*00ec*/ 	.word	0x000000ff
        /*00f0*/ 	.word	0x00000040
        /*00f4*/ 	.short	0x0100
        /*00f6*/ 	.byte	0x06
	.zero		1


	//   ....[7]....
        /*00f8*/ 	.word	0x00000760
        /*00fc*/ 	.word	0x000000ff
        /*0100*/ 	.word	0x00000048
        /*0104*/ 	.short	0x0100
        /*0106*/ 	.byte	0x06
	.zero		1


	//   ....[8]....
        /*0108*/ 	.word	0x000014a0
        /*010c*/ 	.word	0x00000003
        /*0110*/ 	.word	0x00000000
        /*0114*/ 	.short	0x010a
        /*0116*/ 	.byte	0x3f
	.zero		1


	//   ....[9]....
        /*0118*/ 	.word	0x000014e0
        /*011c*/ 	.word	0x00000003
        /*0120*/ 	.word	0x00000000
        /*0124*/ 	.short	0x010a
        /*0126*/ 	.byte	0x3f
	.zero		1


	//   ....[10]....
        /*0128*/ 	.word	0x00001a30
        /*012c*/ 	.word	0x00000005
        /*0130*/ 	.word	0x00000000
        /*0134*/ 	.short	0x010a
        /*0136*/ 	.byte	0x3f
	.zero		1


	//   ....[11]....
        /*0138*/ 	.word	0x00001a70
        /*013c*/ 	.word	0x00000005
        /*0140*/ 	.word	0x00000000
        /*0144*/ 	.short	0x010a
        /*0146*/ 	.byte	0x3f
	.zero		1


	//   ....[12]....
        /*0148*/ 	.word	0x00001e50
        /*014c*/ 	.word	0x00000005
        /*0150*/ 	.word	0x00000000
        /*0154*/ 	.short	0x0101
        /*0156*/ 	.byte	0x3f
	.zero		1


	//   ....[13]....
        /*0158*/ 	.word	0x00002070
        /*015c*/ 	.word	0x00000003
        /*0160*/ 	.word	0x00000000
        /*0164*/ 	.short	0x0101
        /*0166*/ 	.byte	0x3f
	.zero		1


	//   ....[14]....
        /*0168*/ 	.word	0x000081a0
        /*016c*/ 	.word	0x0000000e
        /*0170*/ 	.word	0x00000018
        /*0174*/ 	.short	0x010a
        /*0176*/ 	.byte	0x3f
	.zero		1


	//   ....[15]....
        /*0178*/ 	.word	0x00008550
        /*017c*/ 	.word	0x00000006
        /*0180*/ 	.word	0x00000048
        /*0184*/ 	.short	0x0101
        /*0186*/ 	.byte	0x3f
	.zero		1


	//   ....[16]....
        /*0188*/ 	.word	0x00008c80
        /*018c*/ 	.word	0x00000007
        /*0190*/ 	.word	0x00000000
        /*0194*/ 	.short	0x010a
        /*0196*/ 	.byte	0x3f
	.zero		1


	//   ....[17]....
        /*0198*/ 	.word	0x00008d00
        /*019c*/ 	.word	0x00000009
        /*01a0*/ 	.word	0x00000000
        /*01a4*/ 	.short	0x010a
        /*01a6*/ 	.byte	0x3f
	.zero		1


	//   ....[18]....
        /*01a8*/ 	.word	0x00008d90
        /*01ac*/ 	.word	0x00000003
        /*01b0*/ 	.word	0x00000000
        /*01b4*/ 	.short	0x010a
        /*01b6*/ 	.byte	0x3f
	.zero		1


	//   ....[19]....
        /*01b8*/ 	.word	0x00008df0
        /*01bc*/ 	.word	0x00000003
        /*01c0*/ 	.word	0x00000000
        /*01c4*/ 	.short	0x010a
        /*01c6*/ 	.byte	0x3f
	.zero		1


	//   ....[20]....
        /*01c8*/ 	.word	0x00008e40
        /*01cc*/ 	.word	0x00000005
        /*01d0*/ 	.word	0x00000000
        /*01d4*/ 	.short	0x010a
        /*01d6*/ 	.byte	0x3f
	.zero		1


	//   ....[21]....
        /*01d8*/ 	.word	0x00008f10
        /*01dc*/ 	.word	0x0000000e
        /*01e0*/ 	.word	0x00000018
        /*01e4*/ 	.short	0x010a
        /*01e6*/ 	.byte	0x3f
	.zero		1


	//   ....[22]....
        /*01e8*/ 	.word	0x00008fe0
        /*01ec*/ 	.word	0x00000007
        /*01f0*/ 	.word	0x00000000
        /*01f4*/ 	.short	0x010a
        /*01f6*/ 	.byte	0x3f
	.zero		1


	//   ....[23]....
        /*01f8*/ 	.word	0x00009030
        /*01fc*/ 	.word	0x00000009
        /*0200*/ 	.word	0x00000000
        /*0204*/ 	.short	0x010a
        /*0206*/ 	.byte	0x3f
	.zero		1


	//----- nvinfo : EIATTR_NUM_MBARRIERS
	.align		4
.L_35:
        /*0208*/ 	.byte	0x03, 0x38
        /*020a*/ 	.short	0x0008


	//----- nvinfo : EIATTR_EXIT_INSTR_OFFSETS
	.align		4
        /*020c*/ 	.byte	0x04, 0x1c
        /*020e*/ 	.short	(.L_37 - .L_36)


	//   ....[0]....
.L_36:
        /*0210*/ 	.word	0x00000940


	//   ....[1]....
        /*0214*/ 	.word	0x00001150


	//   ....[2]....
        /*0218*/ 	.word	0x000077e0


	//   ....[3]....
        /*021c*/ 	.word	0x00007d40


	//   ....[4]....
        /*0220*/ 	.word	0x00008de0


	//----- nvinfo : EIATTR_MAX_THREADS
	.align		4
.L_37:
        /*0224*/ 	.byte	0x04, 0x05
        /*0226*/ 	.short	(.L_39 - .L_38)
.L_38:
        /*0228*/ 	.word	0x00000180
        /*022c*/ 	.word	0x00000001
        /*0230*/ 	.word	0x00000001


	//----- nvinfo : EIATTR_CRS_STACK_SIZE
	.align		4
.L_39:
        /*0234*/ 	.byte	0x04, 0x1e
        /*0236*/ 	.short	(.L_41 - .L_40)
.L_40:
        /*0238*/ 	.word	0x00000000


	//----- nvinfo : EIATTR_CBANK_PARAM_SIZE
	.align		4
.L_41:
        /*023c*/ 	.byte	0x03, 0x19
        /*023e*/ 	.short	0x0470


	//----- nvinfo : EIATTR_PARAM_CBANK
	.align		4
        /*0240*/ 	.byte	0x04, 0x0a
        /*0242*/ 	.short	(.L_43 - .L_42)
	.align		4
.L_42:
        /*0244*/ 	.word	index@(.nv.constant0._ZN7cutlass13device_kernelINS_4gemm6kernel13GemmUniversalIN4cute5tupleIJiiiiEEENS1_10collective13CollectiveMmaINS1_34MainloopSm90TmaGmmaWarpSpecializedILi3ENS5_IJNS4_1CILi2EEESB_NSA_ILi1EEEEEENS1_35KernelTmaWarpSpecializedCooperativeEEENS5_IJNSA_ILi256EEENSA_ILi64EEESH_EEENS_6half_tENS5_IJlSC_lEEESJ_SK_NS4_8TiledMMAINS4_8MMA_AtomIJNS4_4SM904GMMA25MMA_64x64x16_F32F16F16_SSILNSO_5MajorE0ELSQ_0ELNSO_7ScaleInE1ELSR_1EEEEEENS4_6LayoutINS5_IJSB_SC_SC_EEENS5_IJSC_NSA_ILi0EEESW_EEEEENS5_IJNS4_10UnderscoreESZ_SZ_EEEEENS4_23SM90_TMA_LOAD_MULTICASTENS4_14ComposedLayoutINS4_7SwizzleILi3ELi4ELi3EEENS4_18smem_ptr_flag_bitsILi16EEENSU_INS5_IJNSA_ILi8EEESH_EEENS5_IJSH_SC_EEEEEEEvNS4_8identityES12_S1C_vS1D_EENS_8epilogue10collective6detail29Sm90TmaWarpSpecializedAdapterINS1G_15DefaultEpilogueISJ_SK_SK_NS1F_6thread17LinearCombinationISJ_Li1EffLNS1K_9ScaleType4KindE0ELNS_15FloatRoundStyleE2ESJ_EENS1_15EpilogueDefaultEEEEEvvEEEEvNT_6ParamsE)
        /*0248*/ 	.short	0x0210
        /*024a*/ 	.short	0x0470


	//----- nvinfo : EIATTR_SW_WAR
	.align		4
.L_43:
        /*024c*/ 	.byte	0x04, 0x36
        /*024e*/ 	.short	(.L_45 - .L_44)
.L_44:
        /*0250*/ 	.word	0x00000008
.L_45:


//--------------------- .nv.callgraph             --------------------------
	.section	.nv.callgraph,"",@"SHT_CUDA_CALLGRAPH"
	.align	4
	.sectionentsize	8
	.align		4
        /*0000*/ 	.word	0x00000000
	.align		4
        /*0004*/ 	.word	0xffffffff
	.align		4
        /*0008*/ 	.word	index@(_ZN7cutlass13device_kernelINS_4gemm6kernel13GemmUniversalIN4cute5tupleIJiiiiEEENS1_10collective13CollectiveMmaINS1_34MainloopSm90TmaGmmaWarpSpecializedILi3ENS5_IJNS4_1CILi2EEESB_NSA_ILi1EEEEEENS1_35KernelTmaWarpSpecializedCooperativeEEENS5_IJNSA_ILi256EEENSA_ILi64EEESH_EEENS_6half_tENS5_IJlSC_lEEESJ_SK_NS4_8TiledMMAINS4_8MMA_AtomIJNS4_4SM904GMMA25MMA_64x64x16_F32F16F16_SSILNSO_5MajorE0ELSQ_0ELNSO_7ScaleInE1ELSR_1EEEEEENS4_6LayoutINS5_IJSB_SC_SC_EEENS5_IJSC_NSA_ILi0EEESW_EEEEENS5_IJNS4_10UnderscoreESZ_SZ_EEEEENS4_23SM90_TMA_LOAD_MULTICASTENS4_14ComposedLayoutINS4_7SwizzleILi3ELi4ELi3EEENS4_18smem_ptr_flag_bitsILi16EEENSU_INS5_IJNSA_ILi8EEESH_EEENS5_IJSH_SC_EEEEEEEvNS4_8identityES12_S1C_vS1D_EENS_8epilogue10collective6detail29Sm90TmaWarpSpecializedAdapterINS1G_15DefaultEpilogueISJ_SK_SK_NS1F_6thread17LinearCombinationISJ_Li1EffLNS1K_9ScaleType4KindE0ELNS_15FloatRoundStyleE2ESJ_EENS1_15EpilogueDefaultEEEEEvvEEEEvNT_6ParamsE)
	.align		4
        /*000c*/ 	.word	index@(__assertfail)
	.align		4
        /*0010*/ 	.word	0x00000000
	.align		4
        /*0014*/ 	.word	0xfffffffe
	.align		4
        /*0018*/ 	.word	0x00000000
	.align		4
        /*001c*/ 	.word	0xfffffffd
	.align		4
        /*0020*/ 	.word	0x00000000
	.align		4
        /*0024*/ 	.word	0xfffffffc


//--------------------- .nv.constant4             --------------------------
	.section	.nv.constant4,"a",@progbits
	.align	8
	.align		8
.nv.constant4:
        /*0000*/ 	.dword	__assertfail
	.align		8
        /*0008*/ 	.dword	__unnamed_1
	.align		8
        /*0010*/ 	.dword	_ZN39_INTERNAL_bcf1ff17_4_k_cu_e585748f_36074cuda3std3__45__cpo5beginE
	.align		8
        /*0018*/ 	.dword	_ZN39_INTERNAL_bcf1ff17_4_k_cu_e585748f_36074cuda3std3__45__cpo3endE
	.align		8
        /*0020*/ 	.dword	_ZN39_INTERNAL_bcf1ff17_4_k_cu_e585748f_36074cuda3std3__45__cpo6cbeginE
	.align		8
        /*0028*/ 	.dword	_ZN39_INTERNAL_bcf1ff17_4_k_cu_e585748f_36074cuda3std3__45__cpo4cendE
	.align		8
        /*0030*/ 	.dword	_ZN39_INTERNAL_bcf1ff17_4_k_cu_e585748f_36074cuda3std3__441_GLOBAL__N__bcf1ff17_4_k_cu_e585748f_36076ignoreE
	.align		8
        /*0038*/ 	.dword	_ZN39_INTERNAL_bcf1ff17_4_k_cu_e585748f_36074cuda3std3__419piecewise_constructE
	.align		8
        /*0040*/ 	.dword	_ZN39_INTERNAL_bcf1ff17_4_k_cu_e585748f_36074cuda3std3__48in_placeE
	.align		8
        /*0048*/ 	.dword	_ZN39_INTERNAL_bcf1ff17_4_k_cu_e585748f_36074cuda3std6ranges3__45__cpo4swapE
	.align		8
        /*0050*/ 	.dword	_ZN39_INTERNAL_bcf1ff17_4_k_cu_e585748f_36074cuda3std6ranges3__45__cpo9iter_moveE
	.align		8
        /*0058*/ 	.dword	_ZN39_INTERNAL_bcf1ff17_4_k_cu_e585748f_36074cute7productE
	.align		8
        /*0060*/ 	.dword	_ZN39_INTERNAL_bcf1ff17_4_k_cu_e585748f_36074cute1_E
	.align		8
        /*0068*/ 	.dword	$str$22
	.align		8
        /*0070*/ 	.dword	$str$23


//--------------------- .text._ZN7cutlass13device_kernelINS_4gemm6kernel13GemmUniversalIN4cute5tupleIJiiiiEEENS1_10collective13CollectiveMmaINS1_34MainloopSm90TmaGmmaWarpSpecializedILi3ENS5_IJNS4_1CILi2EEESB_NSA_ILi1EEEEEENS1_35KernelTmaWarpSpecializedCooperativeEEENS5_IJNSA_ILi256EEENSA_ILi64EEESH_EEENS_6half_tENS5_IJlSC_lEEESJ_SK_NS4_8TiledMMAINS4_8MMA_AtomIJNS4_4SM904GMMA25MMA_64x64x16_F32F16F16_SSILNSO_5MajorE0ELSQ_0ELNSO_7ScaleInE1ELSR_1EEEEEENS4_6LayoutINS5_IJSB_SC_SC_EEENS5_IJSC_NSA_ILi0EEESW_EEEEENS5_IJNS4_10UnderscoreESZ_SZ_EEEEENS4_23SM90_TMA_LOAD_MULTICASTENS4_14ComposedLayoutINS4_7SwizzleILi3ELi4ELi3EEENS4_18smem_ptr_flag_bitsILi16EEENSU_INS5_IJNSA_ILi8EEESH_EEENS5_IJSH_SC_EEEEEEEvNS4_8identityES12_S1C_vS1D_EENS_8epilogue10collective6detail29Sm90TmaWarpSpecializedAdapterINS1G_15DefaultEpilogueISJ_SK_SK_NS1F_6thread17LinearCombinationISJ_Li1EffLNS1K_9ScaleType4KindE0ELNS_15FloatRoundStyleE2ESJ_EENS1_15EpilogueDefaultEEEEEvvEEEEvNT_6ParamsE --------------------------
	.section	.text._ZN7cutlass13device_kernelINS_4gemm6kernel13GemmUniversalIN4cute5tupleIJiiiiEEENS1_10collective13CollectiveMmaINS1_34MainloopSm90TmaGmmaWarpSpecializedILi3ENS5_IJNS4_1CILi2EEESB_NSA_ILi1EEEEEENS1_35KernelTmaWarpSpecializedCooperativeEEENS5_IJNSA_ILi256EEENSA_ILi64EEESH_EEENS_6half_tENS5_IJlSC_lEEESJ_SK_NS4_8TiledMMAINS4_8MMA_AtomIJNS4_4SM904GMMA25MMA_64x64x16_F32F16F16_SSILNSO_5MajorE0ELSQ_0ELNSO_7ScaleInE1ELSR_1EEEEEENS4_6LayoutINS5_IJSB_SC_SC_EEENS5_IJSC_NSA_ILi0EEESW_EEEEENS5_IJNS4_10UnderscoreESZ_SZ_EEEEENS4_23SM90_TMA_LOAD_MULTICASTENS4_14ComposedLayoutINS4_7SwizzleILi3ELi4ELi3EEENS4_18smem_ptr_flag_bitsILi16EEENSU_INS5_IJNSA_ILi8EEESH_EEENS5_IJSH_SC_EEEEEEEvNS4_8identityES12_S1C_vS1D_EENS_8epilogue10collective6detail29Sm90TmaWarpSpecializedAdapterINS1G_15DefaultEpilogueISJ_SK_SK_NS1F_6thread17LinearCombinationISJ_Li1EffLNS1K_9ScaleType4KindE0ELNS_15FloatRoundStyleE2ESJ_EENS1_15EpilogueDefaultEEEEEvvEEEEvNT_6ParamsE,"ax",@progbits
	.align	128
.text._ZN7cutlass13device_kernelINS_4gemm6kernel13GemmUniversalIN4cute5tupleIJiiiiEEENS1_10collective13CollectiveMmaINS1_34MainloopSm90TmaGmmaWarpSpecializedILi3ENS5_IJNS4_1CILi2EEESB_NSA_ILi1EEEEEENS1_35KernelTmaWarpSpecializedCooperativeEEENS5_IJNSA_ILi256EEENSA_ILi64EEESH_EEENS_6half_tENS5_IJlSC_lEEESJ_SK_NS4_8TiledMMAINS4_8MMA_AtomIJNS4_4SM904GMMA25MMA_64x64x16_F32F16F16_SSILNSO_5MajorE0ELSQ_0ELNSO_7ScaleInE1ELSR_1EEEEEENS4_6LayoutINS5_IJSB_SC_SC_EEENS5_IJSC_NSA_ILi0EEESW_EEEEENS5_IJNS4_10UnderscoreESZ_SZ_EEEEENS4_23SM90_TMA_LOAD_MULTICASTENS4_14ComposedLayoutINS4_7SwizzleILi3ELi4ELi3EEENS4_18smem_ptr_flag_bitsILi16EEENSU_INS5_IJNSA_ILi8EEESH_EEENS5_IJSH_SC_EEEEEEEvNS4_8identityES12_S1C_vS1D_EENS_8epilogue10collective6detail29Sm90TmaWarpSpecializedAdapterINS1G_15DefaultEpilogueISJ_SK_SK_NS1F_6thread17LinearCombinationISJ_Li1EffLNS1K_9ScaleType4KindE0ELNS_15FloatRoundStyleE2ESJ_EENS1_15EpilogueDefaultEEEEEvvEEEEvNT_6ParamsE:
        .type           _ZN7cutlass13device_kernelINS_4gemm6kernel13GemmUniversalIN4cute5tupleIJiiiiEEENS1_10collective13CollectiveMmaINS1_34MainloopSm90TmaGmmaWarpSpecializedILi3ENS5_IJNS4_1CILi2EEESB_NSA_ILi1EEEEEENS1_35KernelTmaWarpSpecializedCooperativeEEENS5_IJNSA_ILi256EEENSA_ILi64EEESH_EEENS_6half_tENS5_IJlSC_lEEESJ_SK_NS4_8TiledMMAINS4_8MMA_AtomIJNS4_4SM904GMMA25MMA_64x64x16_F32F16F16_SSILNSO_5MajorE0ELSQ_0ELNSO_7ScaleInE1ELSR_1EEEEEENS4_6LayoutINS5_IJSB_SC_SC_EEENS5_IJSC_NSA_ILi0EEESW_EEEEENS5_IJNS4_10UnderscoreESZ_SZ_EEEEENS4_23SM90_TMA_LOAD_MULTICASTENS4_14ComposedLayoutINS4_7SwizzleILi3ELi4ELi3EEENS4_18smem_ptr_flag_bitsILi16EEENSU_INS5_IJNSA_ILi8EEESH_EEENS5_IJSH_SC_EEEEEEEvNS4_8identityES12_S1C_vS1D_EENS_8epilogue10collective6detail29Sm90TmaWarpSpecializedAdapterINS1G_15DefaultEpilogueISJ_SK_SK_NS1F_6thread17LinearCombinationISJ_Li1EffLNS1K_9ScaleType4KindE0ELNS_15FloatRoundStyleE2ESJ_EENS1_15EpilogueDefaultEEEEEvvEEEEvNT_6ParamsE,@function
        .size           _ZN7cutlass13device_kernelINS_4gemm6kernel13GemmUniversalIN4cute5tupleIJiiiiEEENS1_10collective13CollectiveMmaINS1_34MainloopSm90TmaGmmaWarpSpecializedILi3ENS5_IJNS4_1CILi2EEESB_NSA_ILi1EEEEEENS1_35KernelTmaWarpSpecializedCooperativeEEENS5_IJNSA_ILi256EEENSA_ILi64EEESH_EEENS_6half_tENS5_IJlSC_lEEESJ_SK_NS4_8TiledMMAINS4_8MMA_AtomIJNS4_4SM904GMMA25MMA_64x64x16_F32F16F16_SSILNSO_5MajorE0ELSQ_0ELNSO_7ScaleInE1ELSR_1EEEEEENS4_6LayoutINS5_IJSB_SC_SC_EEENS5_IJSC_NSA_ILi0EEESW_EEEEENS5_IJNS4_10UnderscoreESZ_SZ_EEEEENS4_23SM90_TMA_LOAD_MULTICASTENS4_14ComposedLayoutINS4_7SwizzleILi3ELi4ELi3EEENS4_18smem_ptr_flag_bitsILi16EEENSU_INS5_IJNSA_ILi8EEESH_EEENS5_IJSH_SC_EEEEEEEvNS4_8identityES12_S1C_vS1D_EENS_8epilogue10collective6detail29Sm90TmaWarpSpecializedAdapterINS1G_15DefaultEpilogueISJ_SK_SK_NS1F_6thread17LinearCombinationISJ_Li1EffLNS1K_9ScaleType4KindE0ELNS_15FloatRoundStyleE2ESJ_EENS1_15EpilogueDefaultEEEEEvvEEEEvNT_6ParamsE,(.L_x_195 - _ZN7cutlass13device_kernelINS_4gemm6kernel13GemmUniversalIN4cute5tupleIJiiiiEEENS1_10collective13CollectiveMmaINS1_34MainloopSm90TmaGmmaWarpSpecializedILi3ENS5_IJNS4_1CILi2EEESB_NSA_ILi1EEEEEENS1_35KernelTmaWarpSpecializedCooperativeEEENS5_IJNSA_ILi256EEENSA_ILi64EEESH_EEENS_6half_tENS5_IJlSC_lEEESJ_SK_NS4_8TiledMMAINS4_8MMA_AtomIJNS4_4SM904GMMA25MMA_64x64x16_F32F16F16_SSILNSO_5MajorE0ELSQ_0ELNSO_7ScaleInE1ELSR_1EEEEEENS4_6LayoutINS5_IJSB_SC_SC_EEENS5_IJSC_NSA_ILi0EEESW_EEEEENS5_IJNS4_10UnderscoreESZ_SZ_EEEEENS4_23SM90_TMA_LOAD_MULTICASTENS4_14ComposedLayoutINS4_7SwizzleILi3ELi4ELi3EEENS4_18smem_ptr_flag_bitsILi16EEENSU_INS5_IJNSA_ILi8EEESH_EEENS5_IJSH_SC_EEEEEEEvNS4_8identityES12_S1C_vS1D_EENS_8epilogue10collective6detail29Sm90TmaWarpSpecializedAdapterINS1G_15DefaultEpilogueISJ_SK_SK_NS1F_6thread17LinearCombinationISJ_Li1EffLNS1K_9ScaleType4KindE0ELNS_15FloatRoundStyleE2ESJ_EENS1_15EpilogueDefaultEEEEEvvEEEEvNT_6ParamsE)
        .other          _ZN7cutlass13device_kernelINS_4gemm6kernel13GemmUniversalIN4cute5tupleIJiiiiEEENS1_10collective13CollectiveMmaINS1_34MainloopSm90TmaGmmaWarpSpecializedILi3ENS5_IJNS4_1CILi2EEESB_NSA_ILi1EEEEEENS1_35KernelTmaWarpSpecializedCooperativeEEENS5_IJNSA_ILi256EEENSA_ILi64EEESH_EEENS_6half_tENS5_IJlSC_lEEESJ_SK_NS4_8TiledMMAINS4_8MMA_AtomIJNS4_4SM904GMMA25MMA_64x64x16_F32F16F16_SSILNSO_5MajorE0ELSQ_0ELNSO_7ScaleInE1ELSR_1EEEEEENS4_6LayoutINS5_IJSB_SC_SC_EEENS5_IJSC_NSA_ILi0EEESW_EEEEENS5_IJNS4_10UnderscoreESZ_SZ_EEEEENS4_23SM90_TMA_LOAD_MULTICASTENS4_14ComposedLayoutINS4_7SwizzleILi3ELi4ELi3EEENS4_18smem_ptr_flag_bitsILi16EEENSU_INS5_IJNSA_ILi8EEESH_EEENS5_IJSH_SC_EEEEEEEvNS4_8identityES12_S1C_vS1D_EENS_8epilogue10collective6detail29Sm90TmaWarpSpecializedAdapterINS1G_15DefaultEpilogueISJ_SK_SK_NS1F_6thread17LinearCombinationISJ_Li1EffLNS1K_9ScaleType4KindE0ELNS_15FloatRoundStyleE2ESJ_EENS1_15EpilogueDefaultEEEEEvvEEEEvNT_6ParamsE,@"STO_CUDA_ENTRY STV_DEFAULT"
_ZN7cutlass13device_kernelINS_4gemm6kernel13GemmUniversalIN4cute5tupleIJiiiiEEENS1_10collective13CollectiveMmaINS1_34MainloopSm90TmaGmmaWarpSpecializedILi3ENS5_IJNS4_1CILi2EEESB_NSA_ILi1EEEEEENS1_35KernelTmaWarpSpecializedCooperativeEEENS5_IJNSA_ILi256EEENSA_ILi64EEESH_EEENS_6half_tENS5_IJlSC_lEEESJ_SK_NS4_8TiledMMAINS4_8MMA_AtomIJNS4_4SM904GMMA25MMA_64x64x16_F32F16F16_SSILNSO_5MajorE0ELSQ_0ELNSO_7ScaleInE1ELSR_1EEEEEENS4_6LayoutINS5_IJSB_SC_SC_EEENS5_IJSC_NSA_ILi0EEESW_EEEEENS5_IJNS4_10UnderscoreESZ_SZ_EEEEENS4_23SM90_TMA_LOAD_MULTICASTENS4_14ComposedLayoutINS4_7SwizzleILi3ELi4ELi3EEENS4_18smem_ptr_flag_bitsILi16EEENSU_INS5_IJNSA_ILi8EEESH_EEENS5_IJSH_SC_EEEEEEEvNS4_8identityES12_S1C_vS1D_EENS_8epilogue10collective6detail29Sm90TmaWarpSpecializedAdapterINS1G_15DefaultEpilogueISJ_SK_SK_NS1F_6thread17LinearCombinationISJ_Li1EffLNS1K_9ScaleType4KindE0ELNS_15FloatRoundStyleE2ESJ_EENS1_15EpilogueDefaultEEEEEvvEEEEvNT_6ParamsE:
[----:B------:R-:W0:Y:S01]  /*0000*/  LDC R1, c[0x0][0x28] ;  /* 0x00000a00ff017b82 */ /* 0x000e220000000800 */
[----:B------:R-:W1:Y:S01]  /*0010*/  S2R R18, SR_TID.X ;  /* 0x0000000000127919 */ /* 0x000e620000002100 */
[----:B------:R-:W-:Y:S01]  /*0020*/  ELECT P0, URZ, PT ;  /* 0x00000000003f782f */ /* 0x000fe20003800000 */
[----:B------:R-:W-:Y:S01]  /*0030*/  BSSY B0, `(.L_x_0) ;  /* 0x000000f000007945 */ /* 0x000fe20003800000 */
[--C-:B-1----:R-:W-:Y:S02]  /*0040*/  SHF.R.U32.HI R0, RZ, 0x5, R18.reuse ;  /* 0x00000005ff007819 */ /* 0x102fe40000011612 */
[----:B------:R-:W-:-:S03]  /*0050*/  SHF.R.U32.HI R3, RZ, 0x7, R18 ;  /* 0x00000007ff037819 */ /* 0x000fc60000011612 */
[----:B------:R-:W1:Y:S04]  /*0060*/  SHFL.IDX PT, R2, R0, RZ, 0x1f ;  /* 0x00001fff00027589 */ /* 0x000e6800000e0000 */
[----:B------:R2:W3:Y:S01]  /*0070*/  SHFL.IDX PT, R5, R3, RZ, 0x1f ;  /* 0x00001fff03057589 */ /* 0x0004e200000e0000 */
[----:B-1----:R-:W-:-:S13]  /*0080*/  ISETP.NE.OR P0, PT, R2, RZ, !P0 ;  /* 0x000000ff0200720c */ /* 0x002fda0004705670 */
[----:B0-23--:R-:W-:Y:S05]  /*0090*/  @P0 BRA `(.L_x_1) ;  /* 0x0000000000200947 */ /* 0x00dfea0003800000 */
[----:B------:R-:W-:Y:S02]  /*00a0*/  ULDC.64 UR4, c[0x0][0x198] ;  /* 0x0000660000047ab9 */ /* 0x000fe40000000a00 */
[----:B------:R-:W-:Y:S02]  /*00b0*/  UIADD3 UR6, UP0, UR4, 0xf0, URZ ;  /* 0x000000f004067890 */ /* 0x000fe4000ff1e03f */
[----:B------:R-:W-:Y:S02]  /*00c0*/  UIADD3 UR4, UP1, UR4, 0x1f0, URZ ;  /* 0x000001f004047890 */ /* 0x000fe4000ff3e03f */
[----:B------:R-:W-:Y:S02]  /*00d0*/  UIADD3.X UR7, URZ, UR5, URZ, UP0, !UPT ;  /* 0x000000053f077290 */ /* 0x000fe400087fe43f */
[----:B------:R-:W-:-:S07]  /*00e0*/  UIADD3.X UR5, URZ, UR5, URZ, UP1, !UPT ;  /* 0x000000053f057290 */ /* 0x000fce0008ffe43f */
[----:B------:R0:W-:Y:S02]  /*00f0*/  UTMACCTL.PF [UR6] ;  /* 0x00000000060079b9 */ /* 0x0001e40008040000 */
[----:B------:R0:W-:Y:S02]  /*0100*/  UTMACCTL.PF [UR4] ;  /* 0x00000000040079b9 */ /* 0x0001e40008040000 */
[----:B0-----:R-:W-:Y:S01]  /*0110*/  NOP ;  /* 0x0000000000007918 */ /* 0x001fe20000000000 */
.L_x_1:
[----:B------:R-:W-:Y:S05]  /*0120*/  BSYNC B0 ;  /* 0x0000000000007941 */ /* 0x000fea0003800000 */
.L_x_0:
[----:B------:R-:W0:Y:S02]  /*0130*/  SHFL.IDX PT, R3, R0, RZ, 0x1f ;  /* 0x00001fff00037589 */ /* 0x000e2400000e0000 */
[----:B0-----:R-:W-:-:S13]  /*0140*/  ISETP.NE.AND P0, PT, R3, RZ, PT ;  /* 0x000000ff0300720c */ /* 0x001fda0003f05270 */
[----:B------:R-:W-:Y:S05]  /*0150*/  @P0 BRA `(.L_x_2) ;  /* 0x0000000000500947 */ /* 0x000fea0003800000 */
[----:B------:R-:W0:Y:S01]  /*0160*/  S2UR UR8, SR_CgaCtaId ;  /* 0x00000000000879c3 */ /* 0x000e220000008800 */
[----:B------:R-:W-:Y:S01]  /*0170*/  UMOV UR4, 0x400 ;  /* 0x0000040000047882 */ /* 0x000fe20000000000 */
[----:B------:R-:W-:Y:S01]  /*0180*/  UMOV UR5, 0x1 ;  /* 0x0000000100057882 */ /* 0x000fe20000000000 */
[----:B------:R-:W-:Y:S01]  /*0190*/  UMOV UR6, 0x6 ;  /* 0x0000000600067882 */ /* 0x000fe20000000000 */
[----:B------:R-:W-:Y:S01]  /*01a0*/  ELECT P0, URZ, PT ;  /* 0x00000000003f782f */ /* 0x000fe20003800000 */
[----:B------:R-:W-:-:S04]  /*01b0*/  UIADD3 UR6, -UR6, 0x100000, URZ ;  /* 0x0010000006067890 */ /* 0x000fc8000fffe13f */
[----:B------:R-:W-:Y:S02]  /*01c0*/  USHF.L.U32 UR7, UR6, 0xb, URZ ;  /* 0x0000000b06077899 */ /* 0x000fe4000800063f */
[----:B------:R-:W-:Y:S02]  /*01d0*/  USHF.L.U32 UR6, UR6, 0x1, URZ ;  /* 0x0000000106067899 */ /* 0x000fe4000800063f */
[----:B0-----:R-:W-:Y:S02]  /*01e0*/  ULEA UR8, UR8, UR4, 0x18 ;  /* 0x0000000408087291 */ /* 0x001fe4000f8ec03f */
[----:B------:R-:W-:-:S04]  /*01f0*/  UIADD3 UR4, -UR5, 0x100000, URZ ;  /* 0x0010000005047890 */ /* 0x000fc8000fffe13f */
[----:B------:R-:W-:Y:S02]  /*0200*/  USHF.L.U32 UR5, UR4, 0xb, URZ ;  /* 0x0000000b04057899 */ /* 0x000fe4000800063f */
[----:B------:R-:W-:Y:S01]  /*0210*/  USHF.L.U32 UR4, UR4, 0x1, URZ ;  /* 0x0000000104047899 */ /* 0x000fe2000800063f */
[----:B------:R-:W0:Y:S11]  /*0220*/  FENCE.VIEW.ASYNC.S ;  /* 0x00000000000073c6 */ /* 0x000e360000000000 */
[----:B0-----:R0:W1:Y:S01]  /*0230*/  SYNCS.EXCH.64 URZ, [UR8], UR4 ;  /* 0x00000004083f75b2 */ /* 0x0010620008000100 */
[----:B------:R0:W2:Y:S01]  /*0240*/  SYNCS.EXCH.64 URZ, [UR8+0x18], UR6 ;  /* 0x00001806083f75b2 */ /* 0x0000a20008000100 */
[----:B------:R0:W3:Y:S01]  /*0250*/  SYNCS.EXCH.64 URZ, [UR8+0x8], UR4 ;  /* 0x00000804083f75b2 */ /* 0x0000e20008000100 */
[----:B------:R0:W4:Y:S01]  /*0260*/  SYNCS.EXCH.64 URZ, [UR8+0x20], UR6 ;  /* 0x00002006083f75b2 */ /* 0x0001220008000100 */
[----:B------:R0:W0:Y:S01]  /*0270*/  SYNCS.EXCH.64 URZ, [UR8+0x10], UR4 ;  /* 0x00001004083f75b2 */ /* 0x0000220008000100 */
[----:B------:R0:W0:Y:S01]  /*0280*/  SYNCS.EXCH.64 URZ, [UR8+0x28], UR6 ;  /* 0x00002806083f75b2 */ /* 0x0000220008000100 */
[----:B------:R-:W-:Y:S01]  /*0290*/  NOP ;  /* 0x0000000000007918 */ /* 0x000fe20000000000 */
.L_x_2:
[----:B------:R-:W-:Y:S01]  /*02a0*/  SHF.R.S32.HI R7, RZ, 0x1f, R18 ;  /* 0x0000001fff077819 */ /* 0x000fe20000011412 */
[----:B------:R-:W5:Y:S01]  /*02b0*/  SHFL.IDX PT, R0, R0, RZ, 0x1f ;  /* 0x00001fff00007589 */ /* 0x000f6200000e0000 */
[----:B0-----:R-:W0:Y:S01]  /*02c0*/  S2UR UR8, SR_CTAID.X ;  /* 0x00000000000879c3 */ /* 0x001e220000002500 */
[----:B------:R-:W-:Y:S02]  /*02d0*/  ELECT P0, URZ, PT ;  /* 0x00000000003f782f */ /* 0x000fe40003800000 */
[----:B------:R-:W-:Y:S01]  /*02e0*/  LEA.HI R7, R7, R18, RZ, 0x7 ;  /* 0x0000001207077211 */ /* 0x000fe200078f38ff */
[----:B------:R-:W1:Y:S01]  /*02f0*/  S2R R4, SR_CTAID.Y ;  /* 0x0000000000047919 */ /* 0x000e620000002600 */
[----:B------:R-:W-:Y:S01]  /*0300*/  SHF.R.S32.HI R8, RZ, 0x1f, R3 ;  /* 0x0000001fff087819 */ /* 0x000fe20000011403 */
[----:B------:R-:W-:Y:S01]  /*0310*/  ULDC UR4, c[0x0][0x150] ;  /* 0x0000540000047ab9 */ /* 0x000fe20000000800 */
[----:B------:R-:W-:Y:S01]  /*0320*/  LOP3.LUT R7, R7, 0xffffff80, RZ, 0xc0, !PT ;  /* 0xffffff8007077812 */ /* 0x000fe200078ec0ff */
[----:B------:R-:W-:Y:S01]  /*0330*/  NOP ;  /* 0x0000000000007918 */ /* 0x000fe20000000000 */
[----:B------:R-:W-:Y:S01]  /*0340*/  LEA.HI R8, R8, R3, RZ, 0x2 ;  /* 0x0000000308087211 */ /* 0x000fe200078f10ff */
[----:B------:R-:W2:Y:S01]  /*0350*/  LDC R10, c[0x0][0x144] ;  /* 0x00005100ff0a7b82 */ /* 0x000ea20000000800 */
[----:B------:R-:W-:Y:S01]  /*0360*/  NOP ;  /* 0x0000000000007918 */ /* 0x000fe20000000000 */
[----:B------:R-:W-:Y:S01]  /*0370*/  IMAD.IADD R6, R18, 0x1, -R7 ;  /* 0x0000000112067824 */ /* 0x000fe200078e0a07 */
[----:B------:R-:W-:Y:S01]  /*0380*/  LOP3.LUT R8, R8, 0x3ffffffc, RZ, 0xc0, !PT ;  /* 0x3ffffffc08087812 */ /* 0x000fe200078ec0ff */
[----:B------:R-:W-:Y:S01]  /*0390*/  IMAD.MOV.U32 R23, RZ, RZ, 0x1 ;  /* 0x00000001ff177424 */ /* 0x000fe200078e00ff */
[----:B------:R-:W-:-:S02]  /*03a0*/  ISETP.NE.AND P3, PT, R5, RZ, PT ;  /* 0x000000ff0500720c */ /* 0x000fc40003f65270 */
[----:B------:R-:W-:Y:S01]  /*03b0*/  SHF.R.S32.HI R7, RZ, 0x1f, R6 ;  /* 0x0000001fff077819 */ /* 0x000fe20000011406 */
[----:B------:R-:W-:Y:S01]  /*03c0*/  IMAD.IADD R8, R3, 0x1, -R8 ;  /* 0x0000000103087824 */ /* 0x000fe200078e0a08 */
[----:B------:R-:W3:Y:S02]  /*03d0*/  LDC R13, c[0x0][0x140] ;  /* 0x00005000ff0d7b82 */ /* 0x000ee40000000800 */
[----:B------:R-:W-:Y:S02]  /*03e0*/  LEA.HI R7, R7, R6, RZ, 0x3 ;  /* 0x0000000607077211 */ /* 0x000fe400078f18ff */
[----:B-----5:R-:W-:Y:S02]  /*03f0*/  ISETP.NE.OR P0, PT, R0, RZ, !P0 ;  /* 0x000000ff0000720c */ /* 0x020fe40004705670 */
[--C-:B------:R-:W-:Y:S02]  /*0400*/  SHF.R.S32.HI R0, RZ, 0x3, R7.reuse ;  /* 0x00000003ff007819 */ /* 0x100fe40000011407 */
[----:B------:R-:W-:-:S02]  /*0410*/  SHF.R.S32.HI R7, RZ, 0x1f, R7 ;  /* 0x0000001fff077819 */ /* 0x000fc40000011407 */
[----:B0-----:R-:W-:Y:S02]  /*0420*/  I2FP.F32.U32 R9, UR8 ;  /* 0x0000000800097c45 */ /* 0x001fe40008201000 */
[----:B------:R-:W-:-:S03]  /*0430*/  LEA.HI R7, R7, R0, RZ, 0x2 ;  /* 0x0000000007077211 */ /* 0x000fc600078f10ff */
[----:B------:R-:W-:Y:S01]  /*0440*/  FMUL R9, R9, UR4 ;  /* 0x0000000409097c20 */ /* 0x000fe20008400000 */
[----:B------:R-:W-:Y:S01]  /*0450*/  LOP3.LUT R7, R7, 0xfffffffc, RZ, 0xc0, !PT ;  /* 0xfffffffc07077812 */ /* 0x000fe200078ec0ff */
[----:B------:R-:W-:Y:S01]  /*0460*/  VOTEU.ALL UP0, P0 ;  /* 0x00000000003f7886 */ /* 0x000fe20000000000 */
[----:B-1----:R-:W-:Y:S01]  /*0470*/  I2FP.F32.U32 R3, R4 ;  /* 0x0000000400037245 */ /* 0x002fe20000201000 */
[----:B------:R-:W-:Y:S01]  /*0480*/  ULDC UR4, c[0x0][0x154] ;  /* 0x0000550000047ab9 */ /* 0x000fe20000000800 */
[----:B------:R-:W-:Y:S01]  /*0490*/  VOTEU.ALL UP1, P0 ;  /* 0x00000000003f7886 */ /* 0x000fe20000020000 */
[----:B------:R-:W0:Y:S01]  /*04a0*/  F2I.U32.TRUNC.NTZ R9, R9 ;  /* 0x0000000900097305 */ /* 0x000e22000020f000 */
[----:B------:R-:W-:Y:S01]  /*04b0*/  IMAD.IADD R7, R0, 0x1, -R7 ;  /* 0x0000000100077824 */ /* 0x000fe200078e0a07 */
[----:B------:R-:W1:Y:S01]  /*04c0*/  @!UP0 S2UR UR7, SR_CgaCtaId ;  /* 0x00000000000789c3 */ /* 0x000e620000008800 */
[----:B------:R-:W-:Y:S01]  /*04d0*/  FMUL R12, R3, UR4 ;  /* 0x00000004030c7c20 */ /* 0x000fe20008400000 */
[----:B------:R-:W-:Y:S01]  /*04e0*/  UMOV UR4, 0x20 ;  /* 0x0000002000047882 */ /* 0x000fe20000000000 */
[----:B------:R-:W-:Y:S01]  /*04f0*/  IMAD R8, R8, 0x4, R7 ;  /* 0x0000000408087824 */ /* 0x000fe200078e0207 */
[----:B------:R-:W-:Y:S01]  /*0500*/  @!UP0 UMOV UR6, 0x400 ;  /* 0x0000040000068882 */ /* 0x000fe20000000000 */
[----:B------:R-:W-:-:S04]  /*0510*/  @!UP0 UIADD3 UR4, -UR4, 0x100000, URZ ;  /* 0x0010000004048890 */ /* 0x000fc8000fffe13f */
[----:B------:R-:W-:Y:S02]  /*0520*/  @!UP0 USHF.L.U32 UR5, UR4, 0xb, URZ ;  /* 0x0000000b04058899 */ /* 0x000fe4000800063f */
[----:B------:R-:W-:Y:S01]  /*0530*/  @!UP0 USHF.L.U32 UR4, UR4, 0x1, URZ ;  /* 0x0000000104048899 */ /* 0x000fe2000800063f */
[----:B---3--:R-:W-:Y:S01]  /*0540*/  ISETP.EQ.U32.AND P2, PT, R13, 0x1, PT ;  /* 0x000000010d00780c */ /* 0x008fe20003f42070 */
[----:B------:R-:W3:Y:S01]  /*0550*/  F2I.U32.TRUNC.NTZ R12, R12 ;  /* 0x0000000c000c7305 */ /* 0x000ee2000020f000 */
[----:B------:R-:W-:Y:S01]  /*0560*/  LEA.HI R0, R8, R8, RZ, 0x1 ;  /* 0x0000000808007211 */ /* 0x000fe200078f08ff */
[----:B------:R-:W5:Y:S03]  /*0570*/  LDC R7, c[0x0][0x148] ;  /* 0x00005200ff077b82 */ /* 0x000f660000000800 */
[----:B------:R-:W-:Y:S01]  /*0580*/  LOP3.LUT R11, R0, 0xfffffffe, RZ, 0xc0, !PT ;  /* 0xfffffffe000b7812 */ /* 0x000fe200078ec0ff */
[----:B0-----:R-:W-:Y:S01]  /*0590*/  IMAD.MOV R15, RZ, RZ, -R9 ;  /* 0x000000ffff0f7224 */ /* 0x001fe200078e0a09 */
[----:B------:R-:W-:-:S03]  /*05a0*/  SHF.R.S32.HI R9, RZ, 0x1f, R2 ;  /* 0x0000001fff097819 */ /* 0x000fc60000011402 */
[----:B--2---:R-:W-:Y:S01]  /*05b0*/  IMAD R3, R10, R15, UR8 ;  /* 0x000000080a037e24 */ /* 0x004fe2000f8e020f */
[----:B------:R-:W-:Y:S01]  /*05c0*/  LEA.HI R9, R9, R2, RZ, 0x2 ;  /* 0x0000000209097211 */ /* 0x000fe200078f10ff */
[C---:B------:R-:W-:Y:S02]  /*05d0*/  IMAD.IADD R0, R8.reuse, 0x1, -R11 ;  /* 0x0000000108007824 */ /* 0x040fe400078e0a0b */
[----:B------:R-:W-:Y:S01]  /*05e0*/  IMAD.SHL.U32 R11, R8, 0x4, RZ ;  /* 0x00000004080b7824 */ /* 0x000fe200078e00ff */
[----:B------:R-:W-:Y:S01]  /*05f0*/  LOP3.LUT R9, R9, 0xfffffffc, RZ, 0xc0, !PT ;  /* 0xfffffffc09097812 */ /* 0x000fe200078ec0ff */
[----:B---3--:R-:W-:Y:S01]  /*0600*/  IMAD.MOV R21, RZ, RZ, -R12 ;  /* 0x000000ffff157224 */ /* 0x008fe200078e0a0c */
[----:B------:R-:W-:Y:S01]  /*0610*/  ISETP.NE.AND P4, PT, R0, R3, PT ;  /* 0x000000030000720c */ /* 0x000fe20003f85270 */
[----:B-1----:R-:W-:Y:S01]  /*0620*/  @!UP0 ULEA UR6, UR7, UR6, 0x18 ;  /* 0x0000000607068291 */ /* 0x002fe2000f8ec03f */
[----:B------:R-:W-:Y:S01]  /*0630*/  LOP3.LUT R22, R8, 0xc, R11, 0x78, !PT ;  /* 0x0000000c08167812 */ /* 0x000fe200078e780b */
[----:B------:R-:W-:Y:S01]  /*0640*/  IMAD.IADD R0, R2, 0x1, -R9 ;  /* 0x0000000102007824 */ /* 0x000fe200078e0a09 */
[----:B------:R-:W-:Y:S01]  /*0650*/  VOTEU.ALL UP0, P0 ;  /* 0x00000000003f7886 */ /* 0x000fe20000000000 */
[----:B------:R-:W-:Y:S01]  /*0660*/  LOP3.LUT P0, RZ, R6, 0x7, RZ, 0xc0, !PT ;  /* 0x0000000706ff7812 */ /* 0x000fe2000780c0ff */
[----:B------:R-:W-:-:S02]  /*0670*/  VIADD R6, R5, 0xffffffff ;  /* 0xffffffff05067836 */ /* 0x000fc40000000000 */
[----:B------:R-:W-:Y:S01]  /*0680*/  ISETP.NE.AND P1, PT, R0, 0x3, PT ;  /* 0x000000030000780c */ /* 0x000fe20003f25270 */
[----:B-----5:R-:W-:Y:S01]  /*0690*/  IMAD R9, R7, R21, R4 ;  /* 0x0000001507097224 */ /* 0x020fe200078e0204 */
[----:B------:R-:W-:Y:S02]  /*06a0*/  ISETP.LT.U32.AND P0, PT, R22, 0x4, !P0 ;  /* 0x000000041600780c */ /* 0x000fe40004701070 */
[----:B------:R-:W-:Y:S01]  /*06b0*/  ISETP.EQ.OR P1, PT, R0, RZ, !P1 ;  /* 0x000000ff0000720c */ /* 0x000fe20004f22670 */
[----:B------:R-:W0:Y:S02]  /*06c0*/  FENCE.VIEW.ASYNC.S ;  /* 0x00000000000073c6 */ /* 0x000e240000000000 */
[----:B0-----:R0:W1:Y:S01]  /*06d0*/  @!UP0 SYNCS.EXCH.64 URZ, [UR6+0x40], UR4 ;  /* 0x00004004063f85b2 */ /* 0x0010620008000100 */
[----:B------:R-:W-:Y:S02]  /*06e0*/  @P4 LEA.HI R2, R22, R22, RZ, 0x1 ;  /* 0x0000001616024211 */ /* 0x000fe400078f08ff */
[----:B------:R-:W-:-:S02]  /*06f0*/  ISETP.EQ.AND P1, PT, R5, RZ, P1 ;  /* 0x000000ff0500720c */ /* 0x000fc40000f22270 */
[----:B------:R-:W-:Y:S02]  /*0700*/  @P4 SHF.R.S32.HI R2, RZ, 0x1, R2 ;  /* 0x00000001ff024819 */ /* 0x000fe40000011402 */
[----:B------:R-:W-:Y:S02]  /*0710*/  ISETP.GE.U32.AND P6, PT, R6, 0x2, PT ;  /* 0x000000020600780c */ /* 0x000fe40003fc6070 */
[----:B------:R-:W-:Y:S02]  /*0720*/  @P4 ISETP.NE.AND P5, PT, R2, R9, PT ;  /* 0x000000090200420c */ /* 0x000fe40003fa5270 */
[----:B------:R-:W-:Y:S02]  /*0730*/  SEL R2, RZ, 0x1, !P0 ;  /* 0x00000001ff027807 */ /* 0x000fe40004000000 */
[----:B------:R-:W-:Y:S02]  /*0740*/  @P4 SEL R23, RZ, 0x1, P5 ;  /* 0x00000001ff174807 */ /* 0x000fe40002800000 */
[----:B------:R-:W-:Y:S01]  /*0750*/  SEL R19, RZ, 0x1, !P1 ;  /* 0x00000001ff137807 */ /* 0x000fe20004800000 */
[----:B------:R0:W2:Y:S01]  /*0760*/  @!UP1 SYNCS.EXCH.64 URZ, [UR6+0x48], UR4 ;  /* 0x00004804063f95b2 */ /* 0x0000a20008000100 */
[----:B------:R-:W-:Y:S01]  /*0770*/  LOP3.LUT R23, R23, R2, RZ, 0xc0, !PT ;  /* 0x0000000217177212 */ /* 0x000fe200078ec0ff */
[----:B------:R-:W-:Y:S01]  /*0780*/  NOP ;  /* 0x0000000000007918 */ /* 0x000fe20000000000 */
[----:B------:R-:W-:Y:S01]  /*0790*/  SEL R19, R19, 0x2, P6 ;  /* 0x0000000213137807 */ /* 0x000fe20003000000 */
[----:B------:R-:W-:Y:S06]  /*07a0*/  @!P2 BRA `(.L_x_3) ;  /* 0x000000000008a947 */ /* 0x000fec0003800000 */
[----:B-12-4-:R-:W-:Y:S01]  /*07b0*/  UCGABAR_ARV ;  /* 0x00000000000079c7 */ /* 0x016fe20008000000 */
[----:B------:R-:W-:Y:S05]  /*07c0*/  BRA `(.L_x_4) ;  /* 0x0000000000047947 */ /* 0x000fea0003800000 */
.L_x_3:
[----:B-12-4-:R-:W-:Y:S01]  /*07d0*/  NOP ;  /* 0x0000000000007918 */ /* 0x016fe20000000000 */
.L_x_4:
[----:B------:R-:W1:Y:S01]  /*07e0*/  LDC R2, c[0x0][0x65c] ;  /* 0x00019700ff027b82 */ /* 0x000e620000000800 */
[----:B------:R-:W-:Y:S01]  /*07f0*/  LOP3.LUT R5, R5, 0xfffff7ff, RZ, 0xc0, !PT ;  /* 0xfffff7ff05057812 */ /* 0x000fe200078ec0ff */
[----:B------:R-:W-:Y:S02]  /*0800*/  IMAD.U32 R8, RZ, RZ, UR8 ;  /* 0x00000008ff087e24 */ /* 0x000fe4000f8e00ff */
[----:B------:R-:W-:Y:S01]  /*0810*/  IMAD.MOV.U32 R9, RZ, RZ, RZ ;  /* 0x000000ffff097224 */ /* 0x000fe200078e00ff */
[----:B-1----:R-:W-:-:S13]  /*0820*/  ISETP.NE.AND P1, PT, R2, 0x1, PT ;  /* 0x000000010200780c */ /* 0x002fda0003f25270 */
[----:B------:R-:W1:Y:S01]  /*0830*/  @P1 LDC R17, c[0x0][0x10] ;  /* 0x00000400ff111b82 */ /* 0x000e620000000800 */
[----:B------:R-:W-:Y:S01]  /*0840*/  @P1 LOP3.LUT R5, R5, 0x800, RZ, 0xfc, !PT ;  /* 0x0000080005051812 */ /* 0x000fe200078efcff */
[----:B------:R-:W-:Y:S02]  /*0850*/  @P1 IMAD.MOV.U32 R5, RZ, RZ, RZ ;  /* 0x000000ffff051224 */ /* 0x000fe400078e00ff */
[----:B------:R-:W-:-:S04]  /*0860*/  @P1 IMAD.MOV.U32 R13, RZ, RZ, RZ ;  /* 0x000000ffff0d1224 */ /* 0x000fc800078e00ff */
[----:B------:R-:W2:Y:S01]  /*0870*/  @!P1 LDC R11, c[0x0][0xc] ;  /* 0x00000300ff0b9b82 */ /* 0x000ea20000000800 */
[----:B-1----:R-:W-:-:S04]  /*0880*/  @P1 IMAD.WIDE.U32 R16, R17, UR8, R4 ;  /* 0x0000000811101c25 */ /* 0x002fc8000f8e0004 */
[----:B------:R-:W-:Y:S02]  /*0890*/  @P1 IMAD.IADD R17, R17, 0x1, R13 ;  /* 0x0000000111111824 */ /* 0x000fe400078e020d */
[----:B--2---:R-:W-:-:S04]  /*08a0*/  @!P1 IMAD.WIDE.U32 R8, R4, R11, R8 ;  /* 0x0000000b04089225 */ /* 0x004fc800078e0008 */
[----:B------:R-:W-:Y:S02]  /*08b0*/  @!P1 IMAD.MOV.U32 R16, RZ, RZ, R8 ;  /* 0x000000ffff109224 */ /* 0x000fe400078e0008 */
[----:B------:R-:W-:Y:S01]  /*08c0*/  @!P1 IMAD.MOV.U32 R17, RZ, RZ, R9 ;  /* 0x000000ffff119224 */ /* 0x000fe200078e0009 */
[----:B------:R-:W-:Y:S06]  /*08d0*/  @!P2 BRA `(.L_x_5) ;  /* 0x00000000000ca947 */ /* 0x000fec0003800000 */
[----:B------:R-:W-:Y:S01]  /*08e0*/  UCGABAR_WAIT ;  /* 0x0000000000007dc7 */ /* 0x000fe20008000000 */
[----:B------:R-:W-:Y:S01]  /*08f0*/  CCTL.IVALL ;  /* 0x00000000ff00798f */ /* 0x000fe20002000000 */
[----:B------:R-:W-:Y:S05]  /*0900*/  BRA `(.L_x_6) ;  /* 0x0000000000047947 */ /* 0x000fea0003800000 */
.L_x_5:
[----:B------:R-:W-:Y:S06]  /*0910*/  BAR.SYNC.DEFER_BLOCKING 0x0 ;  /* 0x0000000000007b1d */ /* 0x000fec0000010000 */
.L_x_6:
[----:B------:R-:W-:Y:S05]  /*0920*/  @!P3 BRA `(.L_x_7) ;  /* 0x0000006c00b0b947 */ /* 0x000fea0003800000 */
[----:B------:R-:W-:-:S13]  /*0930*/  ISETP.GT.U32.AND P0, PT, R6, 0x1, PT ;  /* 0x000000010600780c */ /* 0x000fda0003f04070 */
[----:B0-----:R-:W-:Y:S05]  /*0940*/  @P0 EXIT ;  /* 0x000000000000094d */ /* 0x001fea0003800000 */
[----:B------:R-:W-:Y:S01]  /*0950*/  ULDC.64 UR4, c[0x0][0x650] ;  /* 0x0001940000047ab9 */ /* 0x000fe20000000a00 */
[----:B------:R-:W-:Y:S01]  /*0960*/  PRMT R0, RZ, 0x7610, R0 ;  /* 0x00007610ff007816 */ /* 0x000fe20000000000 */
[----:B------:R-:W-:Y:S01]  /*0970*/  IMAD.MOV.U32 R96, RZ, RZ, -0x1 ;  /* 0xffffffffff607424 */ /* 0x000fe200078e00ff */
[----:B------:R-:W-:Y:S01]  /*0980*/  ISETP.GE.U32.AND P0, PT, R16, UR4, PT ;  /* 0x0000000410007c0c */ /* 0x000fe2000bf06070 */
[----:B------:R-:W-:Y:S02]  /*0990*/  IMAD.MOV.U32 R92, RZ, RZ, -0x1 ;  /* 0xffffffffff5c7424 */ /* 0x000fe400078e00ff */
[----:B------:R-:W-:Y:S01]  /*09a0*/  IMAD.MOV.U32 R89, RZ, RZ, -0x1 ;  /* 0xffffffffff597424 */ /* 0x000fe200078e00ff */
[----:B------:R-:W-:-:S13]  /*09b0*/  ISETP.GE.U32.AND.EX P0, PT, R17, UR5, PT, P0 ;  /* 0x0000000511007c0c */ /* 0x000fda000bf06100 */
[----:B------:R-:W-:Y:S05]  /*09c0*/  @P0 BRA `(.L_x_8) ;  /* 0x0000000400280947 */ /* 0x000fea0003800000 */
[----:B------:R-:W0:Y:S01]  /*09d0*/  LDC.64 R24, c[0x0][0x628] ;  /* 0x00018a00ff187b82 */ /* 0x000e220000000a00 */
[----:B------:R-:W-:Y:S02]  /*09e0*/  IMAD.MOV.U32 R8, RZ, RZ, R16 ;  /* 0x000000ffff087224 */ /* 0x000fe400078e0010 */
[----:B------:R-:W-:-:S05]  /*09f0*/  IMAD.MOV.U32 R9, RZ, RZ, R17 ;  /* 0x000000ffff097224 */ /* 0x000fca00078e0011 */
[----:B------:R-:W1:Y:S08]  /*0a00*/  LDC R0, c[0x0][0x630] ;  /* 0x00018c00ff007b82 */ /* 0x000e700000000800 */
[----:B------:R-:W2:Y:S01]  /*0a10*/  LDC.64 R26, c[0x0][0x620] ;  /* 0x00018800ff1a7b82 */ /* 0x000ea20000000a00 */
[----:B0-----:R-:W-:-:S04]  /*0a20*/  ISETP.NE.U32.AND P0, PT, R24, RZ, PT ;  /* 0x000000ff1800720c */ /* 0x001fc80003f05070 */
[----:B------:R-:W-:-:S13]  /*0a30*/  ISETP.NE.AND.EX P0, PT, R25, RZ, PT, P0 ;  /* 0x000000ff1900720c */ /* 0x000fda0003f05300 */
[----:B-12---:R-:W-:Y:S05]  /*0a40*/  @!P0 BRA `(.L_x_9) ;  /* 0x0000000000288947 */ /* 0x006fea0003800000 */
[----:B------:R-:W0:Y:S02]  /*0a50*/  LDC R13, c[0x0][0x634] ;  /* 0x00018d00ff0d7b82 */ /* 0x000e240000000800 */
[----:B0-----:R-:W-:-:S05]  /*0a60*/  IADD3 R13, P0, R16, R13, RZ ;  /* 0x0000000d100d7210 */ /* 0x001fca0007f1e0ff */
[----:B------:R-:W-:-:S04]  /*0a70*/  IMAD.X R15, RZ, RZ, R17, P0 ;  /* 0x000000ffff0f7224 */ /* 0x000fc800000e0611 */
[----:B------:R-:W-:-:S04]  /*0a80*/  IMAD.WIDE.U32 R8, R15, R24, RZ ;  /* 0x000000180f087225 */ /* 0x000fc800078e00ff */
[----:B------:R-:W-:-:S04]  /*0a90*/  IMAD.WIDE.U32 R10, P0, R13, R25, R8 ;  /* 0x000000190d0a7225 */ /* 0x000fc80007800008 */
[----:B------:R-:W-:-:S04]  /*0aa0*/  IMAD.WIDE.U32 R8, R13, R24, RZ ;  /* 0x000000180d087225 */ /* 0x000fc800078e00ff */
[----:B------:R-:W-:Y:S01]  /*0ab0*/  IMAD.X R13, RZ, RZ, RZ, P0 ;  /* 0x000000ffff0d7224 */ /* 0x000fe200000e06ff */
[----:B------:R-:W-:Y:S01]  /*0ac0*/  IADD3 RZ, P0, R9, R10, RZ ;  /* 0x0000000a09ff7210 */ /* 0x000fe20007f1e0ff */
[----:B------:R-:W-:-:S04]  /*0ad0*/  IMAD.MOV.U32 R12, RZ, RZ, R11 ;  /* 0x000000ffff0c7224 */ /* 0x000fc800078e000b */
[----:B------:R-:W-:-:S08]  /*0ae0*/  IMAD.WIDE.U32.X R8, R15, R25, R12, P0 ;  /* 0x000000190f087225 */ /* 0x000fd000000e040c */
.L_x_9:
[----:B------:R-:W0:Y:S01]  /*0af0*/  LDC.64 R24, c[0x0][0x640] ;  /* 0x00019000ff187b82 */ /* 0x000e220000000a00 */
[-CC-:B------:R-:W-:Y:S01]  /*0b00*/  SHF.R.U64 R89, R8, R0.reuse, R9.reuse ;  /* 0x0000000008597219 */ /* 0x180fe20000001209 */
[----:B------:R-:W-:Y:S01]  /*0b10*/  IMAD R30, R7, R21, R4 ;  /* 0x00000015071e7224 */ /* 0x000fe200078e0204 */
[----:B------:R-:W-:Y:S01]  /*0b20*/  SHF.R.U32.HI R0, RZ, R0, R9 ;  /* 0x00000000ff007219 */ /* 0x000fe20000011609 */
[----:B------:R-:W-:Y:S01]  /*0b30*/  IMAD.MOV.U32 R21, RZ, RZ, 0x1 ;  /* 0x00000001ff157424 */ /* 0x000fe200078e00ff */
[----:B------:R-:W-:-:S03]  /*0b40*/  IADD3 R5, P0, RZ, -R89, RZ ;  /* 0x80000059ff057210 */ /* 0x000fc60007f1e0ff */
[----:B------:R-:W1:Y:S02]  /*0b50*/  LDC R6, c[0x0][0x618] ;  /* 0x00018600ff067b82 */ /* 0x000e640000000800 */
[----:B------:R-:W-:-:S04]  /*0b60*/  IMAD.X R9, RZ, RZ, ~R0, P0 ;  /* 0x000000ffff097224 */ /* 0x000fc800000e0e00 */
[-C--:B------:R-:W-:Y:S02]  /*0b70*/  IMAD R0, R9, R26.reuse, RZ ;  /* 0x0000001a09007224 */ /* 0x080fe400078e02ff */
[----:B------:R-:W2:Y:S01]  /*0b80*/  LDC R11, c[0x0][0x608] ;  /* 0x00018200ff0b7b82 */ /* 0x000ea20000000800 */
[----:B------:R-:W-:-:S04]  /*0b90*/  IMAD.WIDE.U32 R8, R5, R26, R16 ;  /* 0x0000001a05087225 */ /* 0x000fc800078e0010 */
[----:B------:R-:W-:-:S03]  /*0ba0*/  IMAD R5, R5, R27, R0 ;  /* 0x0000001b05057224 */ /* 0x000fc600078e0200 */
[----:B------:R-:W3:Y:S01]  /*0bb0*/  LDC R12, c[0x0][0x658] ;  /* 0x00019600ff0c7b82 */ /* 0x000ee20000000800 */
[----:B0-----:R-:W-:Y:S01]  /*0bc0*/  ISETP.NE.U32.AND P0, PT, R24, RZ, PT ;  /* 0x000000ff1800720c */ /* 0x001fe20003f05070 */
[----:B------:R-:W-:Y:S02]  /*0bd0*/  IMAD.IADD R5, R9, 0x1, R5 ;  /* 0x0000000109057824 */ /* 0x000fe400078e0205 */
[----:B------:R-:W-:Y:S01]  /*0be0*/  IMAD.MOV.U32 R9, RZ, RZ, -0x1 ;  /* 0xffffffffff097424 */ /* 0x000fe200078e00ff */
[----:B------:R-:W-:-:S03]  /*0bf0*/  ISETP.NE.AND.EX P0, PT, R25, RZ, PT, P0 ;  /* 0x000000ff1900720c */ /* 0x000fc60003f05300 */
[----:B------:R-:W0:Y:S01]  /*0c00*/  LDC R15, c[0x0][0x600] ;  /* 0x00018000ff0f7b82 */ /* 0x000e220000000800 */
[-CC-:B-1----:R-:W-:Y:S02]  /*0c10*/  SHF.R.U64 R13, R8, R6.reuse, R5.reuse ;  /* 0x00000006080d7219 */ /* 0x182fe40000001205 */
[----:B------:R-:W-:-:S05]  /*0c20*/  SHF.R.U32.HI R0, RZ, R6, R5 ;  /* 0x00000006ff007219 */ /* 0x000fca0000011605 */
[----:B------:R-:W1:Y:S01]  /*0c30*/  LDC R14, c[0x0][0x648] ;  /* 0x00019200ff0e7b82 */ /* 0x000e620000000800 */
[-CC-:B--2---:R-:W-:Y:S02]  /*0c40*/  SHF.R.U64 R27, R13, R11.reuse, R0.reuse ;  /* 0x0000000b0d1b7219 */ /* 0x184fe40000001200 */
[----:B------:R-:W-:-:S05]  /*0c50*/  SHF.R.U32.HI R5, RZ, R11, R0 ;  /* 0x0000000bff057219 */ /* 0x000fca0000011600 */
[----:B------:R-:W2:Y:S01]  /*0c60*/  LDC R20, c[0x0][0x638] ;  /* 0x00018e00ff147b82 */ /* 0x000ea20000000800 */
[-CC-:B---3--:R-:W-:Y:S02]  /*0c70*/  SHF.R.U64 R28, R27, R12.reuse, R5.reuse ;  /* 0x0000000c1b1c7219 */ /* 0x188fe40000001205 */
[-C--:B------:R-:W-:Y:S02]  /*0c80*/  SHF.L.U32 R0, R9, R12.reuse, RZ ;  /* 0x0000000c09007219 */ /* 0x080fe400000006ff */
[----:B------:R-:W-:Y:S01]  /*0c90*/  SHF.R.U32.HI R5, RZ, R12, R5 ;  /* 0x0000000cff057219 */ /* 0x000fe20000011605 */
[----:B------:R-:W-:Y:S01]  /*0ca0*/  IMAD.MOV.U32 R4, RZ, RZ, R28 ;  /* 0x000000ffff047224 */ /* 0x000fe200078e001c */
[----:B------:R-:W-:Y:S01]  /*0cb0*/  LOP3.LUT R10, RZ, R0, RZ, 0x33, !PT ;  /* 0x00000000ff0a7212 */ /* 0x000fe200078e33ff */
[----:B------:R-:W3:Y:S01]  /*0cc0*/  LDC R26, c[0x0][0x610] ;  /* 0x00018400ff1a7b82 */ /* 0x000ee20000000800 */
[----:B------:R-:W-:Y:S05]  /*0cd0*/  @!P0 BRA `(.L_x_10) ;  /* 0x0000000000288947 */ /* 0x000fea0003800000 */
[----:B------:R-:W4:Y:S02]  /*0ce0*/  LDC R9, c[0x0][0x64c] ;  /* 0x00019300ff097b82 */ /* 0x000f240000000800 */
[----:B----4-:R-:W-:-:S05]  /*0cf0*/  IADD3 R9, P0, R28, R9, RZ ;  /* 0x000000091c097210 */ /* 0x010fca0007f1e0ff */
        /* <DEDUP_REMOVED lines=8> */
.L_x_10:
[----:B-1----:R-:W-:Y:S01]  /*0d80*/  SHF.R.U64 R4, R4, R14, R5 ;  /* 0x0000000e04047219 */ /* 0x002fe20000001205 */
[----:B0-----:R-:W-:Y:S01]  /*0d90*/  VIADD R6, R15, 0xffffffff ;  /* 0xffffffff0f067836 */ /* 0x001fe20000000000 */
[----:B------:R-:W-:Y:S02]  /*0da0*/  SHF.L.U32 R0, R21, R12, RZ ;  /* 0x0000000c15007219 */ /* 0x000fe400000006ff */
[----:B------:R-:W-:Y:S01]  /*0db0*/  LOP3.LUT R5, R27, R10, RZ, 0xc0, !PT ;  /* 0x0000000a1b057212 */ /* 0x000fe200078ec0ff */
[----:B------:R-:W-:Y:S01]  /*0dc0*/  IMAD.MOV R7, RZ, RZ, -R4 ;  /* 0x000000ffff077224 */ /* 0x000fe200078e0a04 */
[----:B------:R-:W-:Y:S02]  /*0dd0*/  SEL R3, R3, R30, !P1 ;  /* 0x0000001e03037207 */ /* 0x000fe40004800000 */
[----:B------:R-:W-:Y:S01]  /*0de0*/  LOP3.LUT R6, R13, R6, RZ, 0xc0, !PT ;  /* 0x000000060d067212 */ /* 0x000fe200078ec0ff */
[----:B------:R-:W-:Y:S02]  /*0df0*/  IMAD R4, R0, R4, R5 ;  /* 0x0000000400047224 */ /* 0x000fe400078e0205 */
[----:B--2---:R-:W-:-:S02]  /*0e00*/  IMAD R0, R7, R20, R28 ;  /* 0x0000001407007224 */ /* 0x004fc400078e021c */
[----:B---3--:R-:W-:Y:S02]  /*0e10*/  IMAD R3, R4, R26, R3 ;  /* 0x0000001a04037224 */ /* 0x008fe400078e0203 */
[----:B------:R-:W-:Y:S02]  /*0e20*/  IMAD R96, R0, R15, R6 ;  /* 0x0000000f00607224 */ /* 0x000fe400078e0206 */
[----:B------:R-:W-:-:S03]  /*0e30*/  IMAD.MOV.U32 R4, RZ, RZ, 0x1 ;  /* 0x00000001ff047424 */ /* 0x000fc600078e00ff */
[----:B------:R-:W-:Y:S02]  /*0e40*/  SEL R92, R96, R3, !P1 ;  /* 0x00000003605c7207 */ /* 0x000fe40004800000 */
[----:B------:R-:W-:Y:S02]  /*0e50*/  PRMT R0, R4, 0x7610, R0 ;  /* 0x0000761004007816 */ /* 0x000fe40000000000 */
[----:B------:R-:W-:-:S07]  /*0e60*/  SEL R96, R3, R96, !P1 ;  /* 0x0000006003607207 */ /* 0x000fce0004800000 */
.L_x_8:
[----:B------:R-:W-:-:S08]  /*0e70*/  NOP ;  /* 0x0000000000007918 */ /* 0x000fd00000000000 */
[----:B------:R-:W0:Y:S02]  /*0e80*/  USETMAXREG.TRY_ALLOC.CTAPOOL UP0, 0xe8 ;  /* 0x000000e8000079c8 */ /* 0x000e240008000600 */
[----:B0-----:R-:W-:-:S13]  /*0e90*/  PLOP3.LUT P0, PT, PT, PT, UP0, 0x80, 0x0 ;  /* 0x000000000000781c */ /* 0x001fda0003f0f008 */
[----:B------:R-:W-:Y:S05]  /*0ea0*/  @!P0 BRA `(.L_x_8) ;  /* 0xfffffffc00f08947 */ /* 0x000fea000383ffff */
[----:B------:R-:W-:Y:S01]  /*0eb0*/  ULDC.64 UR4, c[0x0][0x598] ;  /* 0x0001660000047ab9 */ /* 0x000fe20000000a00 */
[----:B------:R-:W-:Y:S01]  /*0ec0*/  ULDC.64 UR36, c[0x0][0x208] ;  /* 0x0000820000247ab9 */ /* 0x000fe20000000a00 */
[----:B------:R-:W-:-:S04]  /*0ed0*/  ISETP.NE.U32.AND P0, PT, RZ, UR4, PT ;  /* 0x00000004ff007c0c */ /* 0x000fc8000bf05070 */
[----:B------:R-:W-:-:S13]  /*0ee0*/  ISETP.NE.AND.EX P0, PT, RZ, UR5, PT, P0 ;  /* 0x00000005ff007c0c */ /* 0x000fda000bf05300 */
[----:B------:R-:W-:Y:S05]  /*0ef0*/  @!P0 BRA `(.L_x_11) ;  /* 0x00000000001c8947 */ /* 0x000fea0003800000 */
[----:B------:R-:W0:Y:S02]  /*0f00*/  LDC.64 R4, c[0x0][0x598] ;  /* 0x00016600ff047b82 */ /* 0x000e240000000a00 */
[----:B0-----:R-:W2:Y:S02]  /*0f10*/  LDG.E.64 R4, desc[UR36][R4.64] ;  /* 0x0000002404047981 */ /* 0x001ea4000c1e1b00 */
[----:B--2---:R-:W-:-:S04]  /*0f20*/  ISETP.NE.U32.AND P0, PT, R4, RZ, PT ;  /* 0x000000ff0400720c */ /* 0x004fc80003f05070 */
[----:B------:R-:W-:-:S13]  /*0f30*/  ISETP.NE.AND.EX P0, PT, R5, RZ, PT, P0 ;  /* 0x000000ff0500720c */ /* 0x000fda0003f05300 */
[----:B------:R-:W-:Y:S05]  /*0f40*/  @!P0 BRA `(.L_x_11) ;  /* 0x0000000000088947 */ /* 0x000fea0003800000 */
[----:B------:R0:W5:Y:S01]  /*0f50*/  LD.E R88, desc[UR36][R4.64] ;  /* 0x0000002404587980 */ /* 0x000162000c101900 */
[----:B------:R-:W-:Y:S05]  /*0f60*/  BRA `(.L_x_12) ;  /* 0x0000000000247947 */ /* 0x000fea0003800000 */
.L_x_11:
[----:B------:R-:W-:Y:S02]  /*0f70*/  ULDC.64 UR4, c[0x0][0x588] ;  /* 0x0001620000047ab9 */ /* 0x000fe40000000a00 */
[----:B------:R-:W-:-:S04]  /*0f80*/  ISETP.NE.U32.AND P0, PT, RZ, UR4, PT ;  /* 0x00000004ff007c0c */ /* 0x000fc8000bf05070 */
[----:B------:R-:W-:-:S13]  /*0f90*/  ISETP.NE.AND.EX P0, PT, RZ, UR5, PT, P0 ;  /* 0x00000005ff007c0c */ /* 0x000fda000bf05300 */
[----:B------:R-:W-:Y:S05]  /*0fa0*/  @!P0 BRA `(.L_x_13) ;  /* 0x00000000000c8947 */ /* 0x000fea0003800000 */
[----:B------:R-:W0:Y:S02]  /*0fb0*/  LDC.64 R4, c[0x0][0x588] ;  /* 0x00016200ff047b82 */ /* 0x000e240000000a00 */
[----:B0-----:R1:W5:Y:S01]  /*0fc0*/  LDG.E R88, desc[UR36][R4.64] ;  /* 0x0000002404587981 */ /* 0x001362000c1e1900 */
[----:B------:R-:W-:Y:S05]  /*0fd0*/  BRA `(.L_x_12) ;  /* 0x0000000000087947 */ /* 0x000fea0003800000 */
.L_x_13:
[----:B------:R-:W-:Y:S02]  /*0fe0*/  ULDC UR4, c[0x0][0x580] ;  /* 0x0001600000047ab9 */ /* 0x000fe40000000800 */
[----:B------:R-:W-:-:S07]  /*0ff0*/  IMAD.U32 R88, RZ, RZ, UR4 ;  /* 0x00000004ff587e24 */ /* 0x000fce000f8e00ff */
.L_x_12:
[----:B------:R-:W-:Y:S02]  /*1000*/  ULDC.64 UR4, c[0x0][0x5a0] ;  /* 0x0001680000047ab9 */ /* 0x000fe40000000a00 */
[----:B------:R-:W-:-:S04]  /*1010*/  ISETP.NE.U32.AND P0, PT, RZ, UR4, PT ;  /* 0x00000004ff007c0c */ /* 0x000fc8000bf05070 */
[----:B------:R-:W-:-:S13]  /*1020*/  ISETP.NE.AND.EX P0, PT, RZ, UR5, PT, P0 ;  /* 0x00000005ff007c0c */ /* 0x000fda000bf05300 */
[----:B------:R-:W-:Y:S05]  /*1030*/  @!P0 BRA `(.L_x_14) ;  /* 0x00000000001c8947 */ /* 0x000fea0003800000 */
[----:B01----:R-:W0:Y:S02]  /*1040*/  LDC.64 R4, c[0x0][0x5a0] ;  /* 0x00016800ff047b82 */ /* 0x003e240000000a00 */
[----:B0-----:R-:W2:Y:S02]  /*1050*/  LDG.E.64 R4, desc[UR36][R4.64] ;  /* 0x0000002404047981 */ /* 0x001ea4000c1e1b00 */
[----:B--2---:R-:W-:-:S04]  /*1060*/  ISETP.NE.U32.AND P0, PT, R4, RZ, PT ;  /* 0x000000ff0400720c */ /* 0x004fc80003f05070 */
[----:B------:R-:W-:-:S13]  /*1070*/  ISETP.NE.AND.EX P0, PT, R5, RZ, PT, P0 ;  /* 0x000000ff0500720c */ /* 0x000fda0003f05300 */
[----:B------:R-:W-:Y:S05]  /*1080*/  @!P0 BRA `(.L_x_14) ;  /* 0x0000000000088947 */ /* 0x000fea0003800000 */
[----:B------:R0:W5:Y:S01]  /*1090*/  LD.E R90, desc[UR36][R4.64] ;  /* 0x00000024045a7980 */ /* 0x000162000c101900 */
[----:B------:R-:W-:Y:S05]  /*10a0*/  BRA `(.L_x_15) ;  /* 0x0000000000247947 */ /* 0x000fea0003800000 */
.L_x_14:
[----:B------:R-:W-:Y:S02]  /*10b0*/  ULDC.64 UR4, c[0x0][0x590] ;  /* 0x0001640000047ab9 */ /* 0x000fe40000000a00 */
[----:B------:R-:W-:-:S04]  /*10c0*/  ISETP.NE.U32.AND P0, PT, RZ, UR4, PT ;  /* 0x00000004ff007c0c */ /* 0x000fc8000bf05070 */
[----:B------:R-:W-:-:S13]  /*10d0*/  ISETP.NE.AND.EX P0, PT, RZ, UR5, PT, P0 ;  /* 0x00000005ff007c0c */ /* 0x000fda000bf05300 */
[----:B------:R-:W-:Y:S05]  /*10e0*/  @!P0 BRA `(.L_x_16) ;  /* 0x00000000000c8947 */ /* 0x000fea0003800000 */
[----:B------:R-:W2:Y:S02]  /*10f0*/  LDC.64 R90, c[0x0][0x590] ;  /* 0x00016400ff5a7b82 */ /* 0x000ea40000000a00 */
[----:B--2---:R2:W5:Y:S01]  /*1100*/  LDG.E R90, desc[UR36][R90.64] ;  /* 0x000000245a5a7981 */ /* 0x004562000c1e1900 */
[----:B------:R-:W-:Y:S05]  /*1110*/  BRA `(.L_x_15) ;  /* 0x0000000000087947 */ /* 0x000fea0003800000 */
.L_x_16:
[----:B------:R-:W-:Y:S02]  /*1120*/  ULDC UR4, c[0x0][0x584] ;  /* 0x0001610000047ab9 */ /* 0x000fe40000000800 */
[----:B------:R-:W-:-:S07]  /*1130*/  IMAD.U32 R90, RZ, RZ, UR4 ;  /* 0x00000004ff5a7e24 */ /* 0x000fce000f8e00ff */
.L_x_15:
[----:B------:R-:W-:-:S13]  /*1140*/  LOP3.LUT P0, RZ, R0, 0xff, RZ, 0xc0, !PT ;  /* 0x000000ff00ff7812 */ /* 0x000fda000780c0ff */
[----:B------:R-:W-:Y:S05]  /*1150*/  @!P0 EXIT ;  /* 0x000000000000894d */ /* 0x000fea0003800000 */
[----:B------:R-:W-:Y:S01]  /*1160*/  ULDC UR4, c[0x0][0x28c] ;  /* 0x0000a30000047ab9 */ /* 0x000fe20000000800 */
[----:B------:R-:W-:Y:S01]  /*1170*/  LOP3.LUT R106, R19, 0x1, RZ, 0xfc, !PT ;  /* 0x00000001136a7812 */ /* 0x000fe200078efcff */
[----:B------:R-:W-:Y:S01]  /*1180*/  UIADD3 UR4, UR4, 0x3f, URZ ;  /* 0x0000003f04047890 */ /* 0x000fe2000fffe03f */
[----:B------:R-:W-:Y:S01]  /*1190*/  UMOV UR38, URZ ;  /* 0x0000003f00267c82 */ /* 0x000fe20008000000 */
[----:B------:R-:W-:Y:S02]  /*11a0*/  UMOV UR39, URZ ;  /* 0x0000003f00277c82 */ /* 0x000fe40008000000 */
[----:B------:R-:W-:-:S04]  /*11b0*/  USHF.R.S32.HI UR5, URZ, 0x1f, UR4 ;  /* 0x0000001f3f057899 */ /* 0x000fc80008011404 */
[----:B------:R-:W-:-:S04]  /*11c0*/  ULEA.HI UR5, UR5, UR4, URZ, 0x6 ;  /* 0x0000000405057291 */ /* 0x000fc8000f8f303f */
[----:B------:R-:W-:-:S12]  /*11d0*/  USHF.R.S32.HI UR40, URZ, 0x6, UR5 ;  /* 0x000000063f287899 */ /* 0x000fd80008011405 */
.L_x_162:
[----:B------:R-:W-:Y:S01]  /*11e0*/  LOP3.LUT R0, R18, 0x80, RZ, 0xc0, !PT ;  /* 0x0000008012007812 */ /* 0x000fe200078ec0ff */
[----:B---3--:R-:W3:Y:S01]  /*11f0*/  S2UR UR7, SR_CgaCtaId ;  /* 0x00000000000779c3 */ /* 0x008ee20000008800 */
[----:B------:R-:W-:Y:S02]  /*1200*/  UMOV UR6, 0x400 ;  /* 0x0000040000067882 */ /* 0x000fe40000000000 */
[----:B------:R-:W-:-:S06]  /*1210*/  SHF.R.U32.HI R0, RZ, 0x7, R0 ;  /* 0x00000007ff007819 */ /* 0x000fcc0000011600 */
[----:B----4-:R-:W4:Y:S01]  /*1220*/  SHFL.IDX PT, R0, R0, RZ, 0x1f ;  /* 0x00001fff00007589 */ /* 0x010f2200000e0000 */
[----:B---3--:R-:W-:Y:S01]  /*1230*/  ULEA UR6, UR7, UR6, 0x18 ;  /* 0x0000000607067291 */ /* 0x008fe2000f8ec03f */
[----:B----4-:R-:W-:-:S13]  /*1240*/  R2UR UR4, R0 ;  /* 0x00000000000472ca */ /* 0x010fda00000e0000 */
[----:B------:R-:W-:-:S04]  /*1250*/  ULEA.HI UR5, UR4, UR4, URZ, 0x1 ;  /* 0x0000000404057291 */ /* 0x000fc8000f8f083f */
[----:B------:R-:W-:-:S04]  /*1260*/  ULOP3.LUT UR5, UR5, 0x7fffe, URZ, 0xc0, !UPT ;  /* 0x0007fffe05057892 */ /* 0x000fc8000f8ec03f */
[----:B------:R-:W-:-:S03]  /*1270*/  UIADD3 UR5, UR4, -UR5, URZ ;  /* 0x8000000504057290 */ /* 0x000fc6000fffe03f */
[----:B------:R-:W-:Y:S01]  /*1280*/  ULDC UR4, c[0x0][0x28c] ;  /* 0x0000a30000047ab9 */ /* 0x000fe20000000800 */
[----:B------:R-:W-:Y:S01]  /*1290*/  ULEA UR5, UR5, UR6, 0xd ;  /* 0x0000000605057291 */ /* 0x000fe2000f8e683f */
[----:B------:R-:W-:-:S03]  /*12a0*/  ISETP.LT.AND P0, PT, RZ, UR4, PT ;  /* 0x00000004ff007c0c */ /* 0x000fc6000bf01270 */
[----:B------:R-:W-:-:S04]  /*12b0*/  UIADD3 UR5, UR5, 0x100, URZ ;  /* 0x0000010005057890 */ /* 0x000fc8000fffe03f */
[----:B------:R-:W-:-:S04]  /*12c0*/  USHF.R.U32.HI UR5, URZ, 0x4, UR5 ;  /* 0x000000043f057899 */ /* 0x000fc80008011605 */
[----:B------:R-:W-:Y:S02]  /*12d0*/  ULOP3.LUT UR41, UR5, 0x3fff, URZ, 0xc0, !UPT ;  /* 0x00003fff05297892 */ /* 0x000fe4000f8ec03f */
[----:B01---5:R-:W-:Y:S10]  /*12e0*/  @P0 BRA `(.L_x_17) ;  /* 0x0000000000400947 */ /* 0x023ff40003800000 */
[----:B------:R-:W-:Y:S01]  /*12f0*/  MOV R0, 0x0 ;  /* 0x0000000000007802 */ /* 0x000fe20000000f00 */
[----:B------:R-:W-:Y:S01]  /*1300*/  ULDC.64 UR4, c[0x4][0x68] ;  /* 0x01001a0000047ab9 */ /* 0x000fe20000000a00 */
[----:B------:R-:W-:Y:S01]  /*1310*/  ULDC.64 UR6, c[0x4][0x8] ;  /* 0x0100020000067ab9 */ /* 0x000fe20000000a00 */
[----:B01----:R-:W-:Y:S01]  /*1320*/  IMAD.U32 R4, RZ, RZ, UR4 ;  /* 0x00000004ff047e24 */ /* 0x003fe2000f8e00ff */
[----:B------:R0:W1:Y:S01]  /*1330*/  LDC.64 R14, c[0x4][R0] ;  /* 0x01000000000e7b82 */ /* 0x0000620000000a00 */
[----:B------:R-:W-:Y:S01]  /*1340*/  IMAD.U32 R5, RZ, RZ, UR5 ;  /* 0x00000005ff057e24 */ /* 0x000fe2000f8e00ff */
[----:B------:R-:W-:Y:S01]  /*1350*/  ULDC.64 UR4, c[0x4][0x70] ;  /* 0x01001c0000047ab9 */ /* 0x000fe20000000a00 */
[----:B------:R-:W-:Y:S02]  /*1360*/  IMAD.U32 R10, RZ, RZ, UR6 ;  /* 0x00000006ff0a7e24 */ /* 0x000fe4000f8e00ff */
[----:B------:R-:W-:Y:S02]  /*1370*/  IMAD.U32 R6, RZ, RZ, UR4 ;  /* 0x00000004ff067e24 */ /* 0x000fe4000f8e00ff */
[----:B------:R-:W-:-:S02]  /*1380*/  IMAD.U32 R7, RZ, RZ, UR5 ;  /* 0x00000005ff077e24 */ /* 0x000fc4000f8e00ff */
[----:B------:R-:W-:Y:S02]  /*1390*/  IMAD.U32 R11, RZ, RZ, UR7 ;  /* 0x00000007ff0b7e24 */ /* 0x000fe4000f8e00ff */
[----:B------:R-:W-:Y:S02]  /*13a0*/  IMAD.MOV.U32 R8, RZ, RZ, 0x1e1 ;  /* 0x000001e1ff087424 */ /* 0x000fe400078e00ff */
[----:B------:R-:W-:Y:S02]  /*13b0*/  IMAD.MOV.U32 R12, RZ, RZ, 0x1 ;  /* 0x00000001ff0c7424 */ /* 0x000fe400078e00ff */
[----:B0-----:R-:W-:-:S07]  /*13c0*/  IMAD.MOV.U32 R13, RZ, RZ, RZ ;  /* 0x000000ffff0d7224 */ /* 0x001fce00078e00ff */
[----:B------:R-:W-:-:S07]  /*13d0*/  LEPC R20, `(.L_x_17) ;  /* 0x000000001014794e */ /* 0x000fce0000000000 */
[----:B-12--5:R-:W-:Y:S05]  /*13e0*/  CALL.ABS.NOINC R14 ;  /* 0x000000000e007343 */ /* 0x026fea0003c00000 */
.L_x_17:
[----:B------:R-:W-:-:S13]  /*13f0*/  ISETP.NE.AND P0, PT, R106, 0x3, PT ;  /* 0x000000036a00780c */ /* 0x000fda0003f05270 */
[----:B------:R-:W-:Y:S05]  /*1400*/  @!P0 BRA `(.L_x_18) ;  /* 0x0000000000048947 */ /* 0x000fea0003800000 */
[----:B------:R-:W-:Y:S01]  /*1410*/  BPT.TRAP 0x1 ;  /* 0x000000040000795c */ /* 0x000fe20000300000 */
.L_x_18:
[----:B------:R-:W3:Y:S01]  /*1420*/  S2UR UR5, SR_CgaCtaId ;  /* 0x00000000000579c3 */ /* 0x000ee20000008800 */
[----:B------:R-:W-:Y:S01]  /*1430*/  UMOV UR4, 0x400 ;  /* 0x0000040000047882 */ /* 0x000fe20000000000 */
[----:B------:R-:W-:Y:S02]  /*1440*/  IMAD.U32 R0, RZ, RZ, UR38 ;  /* 0x00000026ff007e24 */ /* 0x000fe4000f8e00ff */
[----:B------:R-:W-:-:S03]  /*1450*/  IMAD.U32 R3, RZ, RZ, UR39 ;  /* 0x00000027ff037e24 */ /* 0x000fc6000f8e00ff */
[----:B------:R-:W-:Y:S01]  /*1460*/  SHF.L.U32 R0, R0, 0x1f, RZ ;  /* 0x0000001f00007819 */ /* 0x000fe200000006ff */
[----:B---3--:R-:W-:-:S06]  /*1470*/  ULEA UR4, UR5, UR4, 0x18 ;  /* 0x0000000405047291 */ /* 0x008fcc000f8ec03f */
[----:B------:R-:W-:-:S04]  /*1480*/  IMAD.U32 R6, RZ, RZ, UR4 ;  /* 0x00000004ff067e24 */ /* 0x000fc8000f8e00ff */
[----:B------:R-:W-:-:S04]  /*1490*/  IMAD R3, R3, 0x8, R6 ;  /* 0x0000000803037824 */ /* 0x000fc800078e0206 */
[----:B------:R3:W4:Y:S01]  /*14a0*/  SYNCS.PHASECHK.TRANS64.TRYWAIT P1, [R3+URZ], R0 ;  /* 0x00000000030075a7 */ /* 0x000722000802017f */
[----:B------:R-:W-:Y:S05]  /*14b0*/  @!P0 BRA `(.L_x_19) ;  /* 0x0000000000048947 */ /* 0x000fea0003800000 */
[----:B------:R-:W-:Y:S01]  /*14c0*/  BPT.TRAP 0x1 ;  /* 0x000000040000795c */ /* 0x000fe20000300000 */
.L_x_19:
[----:B----4-:R-:W-:Y:S05]  /*14d0*/  @P1 BRA `(.L_x_20) ;  /* 0x0000000000081947 */ /* 0x010fea0003800000 */
[----:B------:R-:W4:Y:S02]  /*14e0*/  SYNCS.PHASECHK.TRANS64.TRYWAIT P1, [R3+URZ], R0 ;  /* 0x00000000030075a7 */ /* 0x000f24000802017f */
[----:B----4-:R-:W-:Y:S05]  /*14f0*/  @!P1 BRA `(.L_x_21) ;  /* 0x00000078003c9947 */ /* 0x010fea0003800000 */
.L_x_20:
[----:B------:R-:W-:-:S04]  /*1500*/  UISETP.LT.AND UP0, UPT, UR40, 0x1, UPT ;  /* 0x000000012800788c */ /* 0x000fc8000bf01270 */
[----:B------:R-:W-:-:S06]  /*1510*/  USEL UR4, UR40, 0x1, UP0 ;  /* 0x0000000128047887 */ /* 0x000fcc0008000000 */
[----:B---34-:R-:W-:Y:S01]  /*1520*/  IMAD.U32 R0, RZ, RZ, UR4 ;  /* 0x00000004ff007e24 */ /* 0x018fe2000f8e00ff */
[----:B------:R-:W-:Y:S05]  /*1530*/  WARPSYNC.ALL ;  /* 0x0000000000007948 */ /* 0x000fea0003800000 */
[----:B------:R-:W-:-:S04]  /*1540*/  IADD3 R0, -R0, UR40, RZ ;  /* 0x0000002800007c10 */ /* 0x000fc8000fffe1ff */
[----:B------:R-:W-:Y:S02]  /*1550*/  ISETP.GE.AND P1, PT, R0, 0x1, PT ;  /* 0x000000010000780c */ /* 0x000fe40003f26270 */
[----:B------:R-:W-:Y:S01]  /*1560*/  R2UR UR4, R6 ;  /* 0x00000000060472ca */ /* 0x000fe200000e0000 */
[----:B------:R-:W-:Y:S01]  /*1570*/  WARPGROUP.ARRIVE ;  /* 0x00000000000079c5 */ /* 0x000fe20000000000 */
[----:B------:R-:W-:Y:S01]  /*1580*/  UMOV UR9, 0x40000040 ;  /* 0x4000004000097882 */ /* 0x000fe20000000000 */
[----:B------:R-:W-:-:S10]  /*1590*/  UMOV UR11, 0x40000040 ;  /* 0x40000040000b7882 */ /* 0x000fd40000000000 */
[----:B------:R-:W-:-:S04]  /*15a0*/  UIADD3 UR4, UR4, 0x18100, URZ ;  /* 0x0001810004047890 */ /* 0x000fc8000fffe03f */
[----:B------:R-:W-:-:S04]  /*15b0*/  USHF.R.U32.HI UR4, URZ, 0x4, UR4 ;  /* 0x000000043f047899 */ /* 0x000fc80008011604 */
[----:B------:R-:W-:Y:S02]  /*15c0*/  ULOP3.LUT UR5, UR4, 0x3fff, URZ, 0xc0, !UPT ;  /* 0x00003fff04057892 */ /* 0x000fe4000f8ec03f */
[----:B------:R-:W-:Y:S02]  /*15d0*/  ULOP3.LUT UR4, UR41, 0x10000, URZ, 0xfc, !UPT ;  /* 0x0001000029047892 */ /* 0x000fe4000f8efc3f */
[----:B------:R-:W-:Y:S02]  /*15e0*/  ULOP3.LUT UR5, UR5, 0x10000, URZ, 0xfc, !UPT ;  /* 0x0001000005057892 */ /* 0x000fe4000f8efc3f */
[----:B------:R-:W-:Y:S02]  /*15f0*/  ULEA UR7, UR39, UR4, 0xb ;  /* 0x0000000427077291 */ /* 0x000fe4000f8e583f */
[----:B------:R-:W-:Y:S02]  /*1600*/  ULEA UR6, UR39, UR5, 0x9 ;  /* 0x0000000527067291 */ /* 0x000fe4000f8e483f */
[----:B------:R-:W-:-:S03]  /*1610*/  UIADD3 UR12, UR7, 0x400, URZ ;  /* 0x00000400070c7890 */ /* 0x000fc6000fffe03f */
[----:B------:R-:W-:Y:S02]  /*1620*/  UMOV UR8, UR7 ;  /* 0x0000000700087c82 */ /* 0x000fe40008000000 */
[----:B------:R-:W-:Y:S02]  /*1630*/  UMOV UR10, UR6 ;  /* 0x00000006000a7c82 */ /* 0x000fe40008000000 */
[----:B------:R-:W-:Y:S01]  /*1640*/  HGMMA.64x64x16.F32 R56, gdesc[UR8], RZ, !UPT, gsb0 ;  /* 0x00e00000083879f0 */ /* 0x000fe2000c0008ff */
[----:B------:R-:W-:Y:S01]  /*1650*/  UMOV UR8, UR12 ;  /* 0x0000000c00087c82 */ /* 0x000fe20008000000 */
[----:B------:R-:W-:Y:S01]  /*1660*/  UMOV UR9, 0x40000040 ;  /* 0x4000004000097882 */ /* 0x000fe20000000000 */
[----:B------:R-:W-:Y:S01]  /*1670*/  UIADD3 UR12, UR7, 0x402, URZ ;  /* 0x00000402070c7890 */ /* 0x000fe2000fffe03f */
[----:B------:R-:W-:Y:S02]  /*1680*/  WARPGROUP.DEPBAR.LE gsb0, 0x0 ;  /* 0x00008000000079c5 */ /* 0x000fe40000010000 */
[----:B------:R-:W-:-:S06]  /*1690*/  WARPGROUP.ARRIVE ;  /* 0x00000000000079c5 */ /* 0x000fcc0000000000 */
[----:B------:R-:W-:Y:S01]  /*16a0*/  HGMMA.64x64x16.F32 R24, gdesc[UR8], RZ, !UPT, gsb0 ;  /* 0x00e00000081879f0 */ /* 0x000fe2000c0008ff */
[----:B------:R-:W-:Y:S02]  /*16b0*/  UIADD3 UR8, UR7, 0x2, URZ ;  /* 0x0000000207087890 */ /* 0x000fe4000fffe03f */
[----:B------:R-:W-:Y:S01]  /*16c0*/  UIADD3 UR10, UR6, 0x2, URZ ;  /* 0x00000002060a7890 */ /* 0x000fe2000fffe03f */
[----:B------:R-:W-:Y:S01]  /*16d0*/  UMOV UR9, 0x40000040 ;  /* 0x4000004000097882 */ /* 0x000fe20000000000 */
[----:B------:R-:W-:Y:S01]  /*16e0*/  UMOV UR11, 0x40000040 ;  /* 0x40000040000b7882 */ /* 0x000fe20000000000 */
[----:B------:R-:W-:Y:S02]  /*16f0*/  WARPGROUP.DEPBAR.LE gsb0, 0x0 ;  /* 0x00008000000079c5 */ /* 0x000fe40000010000 */
[----:B------:R-:W-:-:S06]  /*1700*/  WARPGROUP.ARRIVE ;  /* 0x00000000000079c5 */ /* 0x000fcc0000000000 */
[----:B------:R-:W-:Y:S01]  /*1710*/  HGMMA.64x64x16.F32 R56, gdesc[UR8], R56, gsb0 ;  /* 0x00e00000083879f0 */ /* 0x000fe20008000838 */
[----:B------:R-:W-:Y:S01]  /*1720*/  UMOV UR8, UR12 ;  /* 0x0000000c00087c82 */ /* 0x000fe20008000000 */
[----:B------:R-:W-:Y:S01]  /*1730*/  UMOV UR9, 0x40000040 ;  /* 0x4000004000097882 */ /* 0x000fe20000000000 */
[----:B------:R-:W-:Y:S01]  /*1740*/  UIADD3 UR12, UR7, 0x404, URZ ;  /* 0x00000404070c7890 */ /* 0x000fe2000fffe03f */
[----:B------:R-:W-:Y:S02]  /*1750*/  WARPGROUP.DEPBAR.LE gsb0, 0x0 ;  /* 0x00008000000079c5 */ /* 0x000fe40000010000 */
[----:B------:R-:W-:-:S06]  /*1760*/  WARPGROUP.ARRIVE ;  /* 0x00000000000079c5 */ /* 0x000fcc0000000000 */
[----:B------:R-:W-:Y:S01]  /*1770*/  HGMMA.64x64x16.F32 R24, gdesc[UR8], R24, gsb0 ;  /* 0x00e00000081879f0 */ /* 0x000fe20008000818 */
        /* <DEDUP_REMOVED lines=9> */
[----:B------:R-:W-:Y:S02]  /*1810*/  WARPGROUP.DEPBAR.LE gsb0, 0x0 ;  /* 0x00008000000079c5 */ /* 0x000fe40000010000 */
[----:B------:R-:W-:-:S06]  /*1820*/  WARPGROUP.ARRIVE ;  /* 0x00000000000079c5 */ /* 0x000fcc0000000000 */
[----:B------:R-:W-:Y:S01]  /*1830*/  HGMMA.64x64x16.F32 R24, gdesc[UR8], R24, gsb0 ;  /* 0x00e00000081879f0 */ /* 0x000fe20008000818 */
[----:B------:R-:W-:Y:S02]  /*1840*/  UIADD3 UR8, UR7, 0x6, URZ ;  /* 0x0000000607087890 */ /* 0x000fe4000fffe03f */
[----:B------:R-:W-:Y:S01]  /*1850*/  UIADD3 UR10, UR6, 0x6, URZ ;  /* 0x00000006060a7890 */ /* 0x000fe2000fffe03f */
[----:B------:R-:W-:Y:S01]  /*1860*/  UMOV UR9, 0x40000040 ;  /* 0x4000004000097882 */ /* 0x000fe20000000000 */
[----:B------:R-:W-:Y:S01]  /*1870*/  UMOV UR11, 0x40000040 ;  /* 0x40000040000b7882 */ /* 0x000fe20000000000 */
[----:B------:R-:W-:Y:S01]  /*1880*/  UIADD3 UR7, UR7, 0x406, URZ ;  /* 0x0000040607077890 */ /* 0x000fe2000fffe03f */
[----:B------:R-:W-:Y:S02]  /*1890*/  WARPGROUP.DEPBAR.LE gsb0, 0x0 ;  /* 0x00008000000079c5 */ /* 0x000fe40000010000 */
[----:B------:R-:W-:-:S06]  /*18a0*/  WARPGROUP.ARRIVE ;  /* 0x00000000000079c5 */ /* 0x000fcc0000000000 */
[----:B------:R-:W-:Y:S01]  /*18b0*/  HGMMA.64x64x16.F32 R56, gdesc[UR8], R56, gsb0 ;  /* 0x00e00000083879f0 */ /* 0x000fe20008000838 */
[----:B------:R-:W-:Y:S01]  /*18c0*/  UMOV UR8, UR7 ;  /* 0x0000000700087c82 */ /* 0x000fe20008000000 */
[----:B------:R-:W-:Y:S01]  /*18d0*/  UMOV UR9, 0x40000040 ;  /* 0x4000004000097882 */ /* 0x000fe20000000000 */
[----:B------:R-:W-:Y:S02]  /*18e0*/  WARPGROUP.DEPBAR.LE gsb0, 0x0 ;  /* 0x00008000000079c5 */ /* 0x000fe40000010000 */
[----:B------:R-:W-:-:S06]  /*18f0*/  WARPGROUP.ARRIVE ;  /* 0x00000000000079c5 */ /* 0x000fcc0000000000 */
[----:B------:R-:W-:Y:S03]  /*1900*/  HGMMA.64x64x16.F32 R24, gdesc[UR8], R24, gsb0 ;  /* 0x00e00000081879f0 */ /* 0x000fe60008000818 */
[----:B------:R-:W-:Y:S02]  /*1910*/  WARPGROUP.DEPBAR.LE gsb0, 0x0 ;  /* 0x00008000000079c5 */ /* 0x000fe40000010000 */
[----:B------:R-:W-:Y:S05]  /*1920*/  @!P1 BRA `(.L_x_22) ;  /* 0x0000000400849947 */ /* 0x000fea0003800000 */
[----:B------:R-:W-:Y:S02]  /*1930*/  UIADD3 UR6, UR39, 0x1, URZ ;  /* 0x0000000127067890 */ /* 0x000fe4000fffe03f */
[----:B------:R-:W-:Y:S02]  /*1940*/  IMAD.U32 R3, RZ, RZ, UR39 ;  /* 0x00000027ff037e24 */ /* 0x000fe4000f8e00ff */
[----:B------:R-:W-:-:S04]  /*1950*/  UISETP.NE.AND UP0, UPT, UR6, 0x3, UPT ;  /* 0x000000030600788c */ /* 0x000fc8000bf05270 */
[----:B------:R-:W-:Y:S02]  /*1960*/  USEL UR7, URZ, 0x1, UP0 ;  /* 0x000000013f077887 */ /* 0x000fe40008000000 */
[----:B------:R-:W-:Y:S02]  /*1970*/  USEL UR6, UR6, URZ, UP0 ;  /* 0x0000003f06067287 */ /* 0x000fe40008000000 */
[----:B------:R-:W-:-:S06]  /*1980*/  ULOP3.LUT UR7, UR38, UR7, URZ, 0x3c, !UPT ;  /* 0x0000000726077292 */ /* 0x000fcc000f8e3c3f */
[----:B------:R-:W-:-:S07]  /*1990*/  IMAD.U32 R7, RZ, RZ, UR7 ;  /* 0x00000007ff077e24 */ /* 0x000fce000f8e00ff */
.L_x_29:
[----:B------:R-:W-:Y:S05]  /*19a0*/  @!P0 BRA `(.L_x_23) ;  /* 0x0000000000048947 */ /* 0x000fea0003800000 */
[----:B------:R-:W-:Y:S01]  /*19b0*/  BPT.TRAP 0x1 ;  /* 0x000000040000795c */ /* 0x000fe20000300000 */
.L_x_23:
[----:B------:R-:W3:Y:S01]  /*19c0*/  S2UR UR8, SR_CgaCtaId ;  /* 0x00000000000879c3 */ /* 0x000ee20000008800 */
[----:B------:R-:W-:Y:S01]  /*19d0*/  UMOV UR7, 0x400 ;  /* 0x0000040000077882 */ /* 0x000fe20000000000 */
[----:B01----:R-:W-:Y:S01]  /*19e0*/  IMAD.U32 R5, RZ, RZ, UR6 ;  /* 0x00000006ff057e24 */ /* 0x003fe2000f8e00ff */
[----:B------:R-:W-:Y:S01]  /*19f0*/  SHF.L.U32 R4, R7, 0x1f, RZ ;  /* 0x0000001f07047819 */ /* 0x000fe200000006ff */
[----:B---3--:R-:W-:-:S06]  /*1a00*/  ULEA UR7, UR8, UR7, 0x18 ;  /* 0x0000000708077291 */ /* 0x008fcc000f8ec03f */
[----:B------:R-:W-:-:S04]  /*1a10*/  IMAD.U32 R6, RZ, RZ, UR7 ;  /* 0x00000007ff067e24 */ /* 0x000fc8000f8e00ff */
[----:B------:R-:W-:-:S04]  /*1a20*/  IMAD R5, R5, 0x8, R6 ;  /* 0x0000000805057824 */ /* 0x000fc800078e0206 */
[----:B------:R0:W1:Y:S01]  /*1a30*/  SYNCS.PHASECHK.TRANS64.TRYWAIT P1, [R5+URZ], R4 ;  /* 0x00000004050075a7 */ /* 0x000062000802017f */
[----:B------:R-:W-:Y:S05]  /*1a40*/  @!P0 BRA `(.L_x_24) ;  /* 0x0000000000048947 */ /* 0x000fea0003800000 */
[----:B------:R-:W-:Y:S01]  /*1a50*/  BPT.TRAP 0x1 ;  /* 0x000000040000795c */ /* 0x000fe20000300000 */
.L_x_24:
[----:B-1----:R-:W-:Y:S05]  /*1a60*/  @P1 BRA `(.L_x_25) ;  /* 0x0000000000081947 */ /* 0x002fea0003800000 */
[----:B------:R-:W1:Y:S02]  /*1a70*/  SYNCS.PHASECHK.TRANS64.TRYWAIT P1, [R5+URZ], R4 ;  /* 0x00000004050075a7 */ /* 0x000e64000802017f */
[----:B-1----:R-:W-:Y:S05]  /*1a80*/  @!P1 BRA `(.L_x_26) ;  /* 0x0000007000ec9947 */ /* 0x002fea0003800000 */
.L_x_25:
[----:B------:R-:W-:Y:S01]  /*1a90*/  ULEA UR7, UR6, UR5, 0x9 ;  /* 0x0000000506077291 */ /* 0x000fe2000f8e483f */
[----:B------:R-:W-:Y:S01]  /*1aa0*/  WARPGROUP.ARRIVE ;  /* 0x00000000000079c5 */ /* 0x000fe20000000000 */
[----:B------:R-:W-:Y:S01]  /*1ab0*/  ULEA UR12, UR6, UR4, 0xb ;  /* 0x00000004060c7291 */ /* 0x000fe2000f8e583f */
[----:B------:R-:W-:Y:S01]  /*1ac0*/  UMOV UR11, 0x40000040 ;  /* 0x40000040000b7882 */ /* 0x000fe20000000000 */
[----:B------:R-:W-:Y:S02]  /*1ad0*/  UMOV UR9, 0x40000040 ;  /* 0x4000004000097882 */ /* 0x000fe40000000000 */
[----:B------:R-:W-:Y:S01]  /*1ae0*/  UIADD3 UR13, UR12, 0x400, URZ ;  /* 0x000004000c0d7890 */ /* 0x000fe2000fffe03f */
[----:B------:R-:W-:Y:S02]  /*1af0*/  UMOV UR10, UR7 ;  /* 0x00000007000a7c82 */ /* 0x000fe40008000000 */
[----:B------:R-:W-:Y:S02]  /*1b00*/  UMOV UR8, UR12 ;  /* 0x0000000c00087c82 */ /* 0x000fe40008000000 */
[----:B------:R-:W-:Y:S01]  /*1b10*/  HGMMA.64x64x16.F32 R56, gdesc[UR8], R56, gsb0 ;  /* 0x00e00000083879f0 */ /* 0x000fe20008000838 */
[----:B------:R-:W-:Y:S01]  /*1b20*/  UMOV UR9, 0x40000040 ;  /* 0x4000004000097882 */ /* 0x000fe20000000000 */
[----:B------:R-:W-:Y:S01]  /*1b30*/  UMOV UR8, UR13 ;  /* 0x0000000d00087c82 */ /* 0x000fe20008000000 */
[----:B------:R-:W-:Y:S01]  /*1b40*/  UIADD3 UR13, UR12, 0x402, URZ ;  /* 0x000004020c0d7890 */ /* 0x000fe2000fffe03f */
[----:B------:R-:W-:-:S02]  /*1b50*/  WARPGROUP.DEPBAR.LE gsb0, 0x0 ;  /* 0x00008000000079c5 */ /* 0x000fc40000010000 */
        /* <DEDUP_REMOVED lines=42> */
[----:B------:R-:W-:Y:S01]  /*1e00*/  BPT.TRAP 0x1 ;  /* 0x000000040000795c */ /* 0x000fe20000300000 */
.L_x_27:
[----:B------:R-:W-:-:S13]  /*1e10*/  ISETP.NE.AND P1, PT, R23, RZ, PT ;  /* 0x000000ff1700720c */ /* 0x000fda0003f25270 */
[----:B01----:R-:W-:-:S04]  /*1e20*/  @P1 IMAD R4, R3, 0x8, R6 ;  /* 0x0000000803041824 */ /* 0x003fc800078e0206 */
[----:B------:R-:W-:-:S05]  /*1e30*/  @P1 VIADD R5, R4, 0x18 ;  /* 0x0000001804051836 */ /* 0x000fca0000000000 */
[----:B------:R-:W-:-:S04]  /*1e40*/  @P1 PRMT R5, R22, 0x654, R5 ;  /* 0x0000065416051816 */ /* 0x000fc80000000005 */
[----:B------:R0:W-:Y:S01]  /*1e50*/  @P1 SYNCS.ARRIVE.TRANS64.RED.A1T0 RZ, [R5+URZ], RZ ;  /* 0x000000ff05ff19a7 */ /* 0x0001e2000810043f */
[----:B------:R-:W-:-:S13]  /*1e60*/  ISETP.GT.U32.AND P1, PT, R19, 0x1, PT ;  /* 0x000000011300780c */ /* 0x000fda0003f24070 */
[----:B0-----:R-:W-:Y:S05]  /*1e70*/  @P1 BRA `(.L_x_28) ;  /* 0x0000000000041947 */ /* 0x001fea0003800000 */
[----:B------:R-:W-:Y:S01]  /*1e80*/  BPT.TRAP 0x1 ;  /* 0x000000040000795c */ /* 0x000fe20000300000 */
.L_x_28:
[----:B------:R-:W-:Y:S01]  /*1e90*/  UIADD3 UR6, UR6, 0x1, URZ ;  /* 0x0000000106067890 */ /* 0x000fe2000fffe03f */
[C---:B------:R-:W-:Y:S01]  /*1ea0*/  ISETP.GT.AND P2, PT, R0.reuse, 0x1, PT ;  /* 0x000000010000780c */ /* 0x040fe20003f44270 */
[----:B------:R-:W-:Y:S02]  /*1eb0*/  VIADD R3, R3, 0x1 ;  /* 0x0000000103037836 */ /* 0x000fe40000000000 */
[----:B------:R-:W-:Y:S01]  /*1ec0*/  UISETP.NE.AND UP0, UPT, UR6, 0x3, UPT ;  /* 0x000000030600788c */ /* 0x000fe2000bf05270 */
[----:B------:R-:W-:Y:S02]  /*1ed0*/  VIADD R0, R0, 0xffffffff ;  /* 0xffffffff00007836 */ /* 0x000fe40000000000 */
[C---:B------:R-:W-:Y:S01]  /*1ee0*/  ISETP.NE.AND P1, PT, R3.reuse, 0x3, PT ;  /* 0x000000030300780c */ /* 0x040fe20003f25270 */
[----:B------:R-:W-:Y:S02]  /*1ef0*/  USEL UR7, URZ, 0x1, UP0 ;  /* 0x000000013f077887 */ /* 0x000fe40008000000 */
[----:B------:R-:W-:Y:S01]  /*1f00*/  USEL UR6, UR6, URZ, UP0 ;  /* 0x0000003f06067287 */ /* 0x000fe20008000000 */
[----:B------:R-:W-:-:S03]  /*1f10*/  SEL R3, R3, RZ, P1 ;  /* 0x000000ff03037207 */ /* 0x000fc60000800000 */
[----:B------:R-:W-:Y:S01]  /*1f20*/  LOP3.LUT R7, R7, UR7, RZ, 0x3c, !PT ;  /* 0x0000000707077c12 */ /* 0x000fe2000f8e3cff */
[----:B------:R-:W-:Y:S07]  /*1f30*/  @P2 BRA `(.L_x_29) ;  /* 0xfffffff800982947 */ /* 0x000fee000383ffff */
.L_x_22:
[----:B------:R-:W3:Y:S02]  /*1f40*/  LDC R0, c[0x0][0x28c] ;  /* 0x0000a300ff007b82 */ /* 0x000ee40000000800 */
[----:B---3--:R-:W-:-:S13]  /*1f50*/  ISETP.GE.AND P1, PT, R0, 0x1, PT ;  /* 0x000000010000780c */ /* 0x008fda0003f26270 */
[----:B------:R-:W-:Y:S05]  /*1f60*/  @!P1 BRA `(.L_x_30) ;  /* 0x0000000000509947 */ /* 0x000fea0003800000 */
[----:B------:R-:W-:Y:S05]  /*1f70*/  @!P0 BRA `(.L_x_31) ;  /* 0x0000000000048947 */ /* 0x000fea0003800000 */
[----:B------:R-:W-:Y:S01]  /*1f80*/  BPT.TRAP 0x1 ;  /* 0x000000040000795c */ /* 0x000fe20000300000 */
.L_x_31:
[----:B------:R-:W-:Y:S01]  /*1f90*/  ISETP.NE.AND P0, PT, R23, RZ, PT ;  /* 0x000000ff1700720c */ /* 0x000fe20003f05270 */
[----:B------:R-:W-:Y:S01]  /*1fa0*/  BSSY B0, `(.L_x_32) ;  /* 0x000000e000007945 */ /* 0x000fe20003800000 */
[----:B------:R-:W-:-:S11]  /*1fb0*/  ISETP.GT.U32.AND P1, PT, R19, 0x1, PT ;  /* 0x000000011300780c */ /* 0x000fd60003f24070 */
[----:B------:R-:W-:Y:S05]  /*1fc0*/  @!P0 BRA `(.L_x_33) ;  /* 0x00000000002c8947 */ /* 0x000fea0003800000 */
[----:B------:R-:W-:-:S04]  /*1fd0*/  UISETP.LT.AND UP0, UPT, UR40, 0x1, UPT ;  /* 0x000000012800788c */ /* 0x000fc8000bf01270 */
[----:B------:R-:W-:-:S04]  /*1fe0*/  USEL UR6, UR40, 0x1, UP0 ;  /* 0x0000000128067887 */ /* 0x000fc80008000000 */
[----:B------:R-:W-:-:S04]  /*1ff0*/  UIADD3 UR6, UR39, UR40, -UR6 ;  /* 0x0000002827067290 */ /* 0x000fc8000fffe806 */
[----:B------:R-:W-:-:S04]  /*2000*/  UIMAD.WIDE.U32 UR4, UR6, -0x55555555, URZ ;  /* 0xaaaaaaab060478a5 */ /* 0x000fc8000f8e003f */
[----:B------:R-:W-:-:S04]  /*2010*/  USHF.R.U32.HI UR4, URZ, 0x1, UR5 ;  /* 0x000000013f047899 */ /* 0x000fc80008011605 */
[----:B------:R-:W-:-:S06]  /*2020*/  UIMAD UR6, UR4, -0x3, UR6 ;  /* 0xfffffffd040678a4 */ /* 0x000fcc000f8e0206 */
[----:B------:R-:W-:-:S04]  /*2030*/  IMAD.U32 R3, RZ, RZ, UR6 ;  /* 0x00000006ff037e24 */ /* 0x000fc8000f8e00ff */
[----:B------:R-:W-:-:S04]  /*2040*/  IMAD R0, R3, 0x8, R6 ;  /* 0x0000000803007824 */ /* 0x000fc800078e0206 */
[----:B------:R-:W-:-:S05]  /*2050*/  VIADD R3, R0, 0x18 ;  /* 0x0000001800037836 */ /* 0x000fca0000000000 */
[----:B------:R-:W-:-:S04]  /*2060*/  PRMT R3, R22, 0x654, R3 ;  /* 0x0000065416037816 */ /* 0x000fc80000000003 */
[----:B------:R3:W-:Y:S03]  /*2070*/  SYNCS.ARRIVE.TRANS64.RED.A1T0 RZ, [R3+URZ], RZ ;  /* 0x000000ff03ff79a7 */ /* 0x0007e6000810043f */
.L_x_33:
[----:B------:R-:W-:Y:S05]  /*2080*/  BSYNC B0 ;  /* 0x0000000000007941 */ /* 0x000fea0003800000 */
.L_x_32:
[----:B------:R-:W-:Y:S05]  /*2090*/  @P1 BRA `(.L_x_30) ;  /* 0x0000000000041947 */ /* 0x000fea0003800000 */
[----:B------:R-:W-:Y:S01]  /*20a0*/  BPT.TRAP 0x1 ;  /* 0x000000040000795c */ /* 0x000fe20000300000 */
.L_x_30:
[----:B------:R-:W4:Y:S01]  /*20b0*/  LDC R6, c[0x0][0x288] ;  /* 0x0000a200ff067b82 */ /* 0x000f220000000800 */
[--C-:B------:R-:W-:Y:S01]  /*20c0*/  SHF.R.U32.HI R0, RZ, 0x2, R18.reuse ;  /* 0x00000002ff007819 */ /* 0x100fe20000011612 */
[----:B------:R-:W-:Y:S01]  /*20d0*/  IMAD.SHL.U32 R11, R92, 0x40, RZ ;  /* 0x000000405c0b7824 */ /* 0x000fe200078e00ff */
[----:B01----:R-:W-:Y:S01]  /*20e0*/  SHF.R.U32.HI R5, RZ, 0x7, R18 ;  /* 0x00000007ff057819 */ /* 0x003fe20000011612 */
[----:B------:R-:W-:Y:S01]  /*20f0*/  UIADD3 UR39, UR40, UR39, URZ ;  /* 0x0000002728277290 */ /* 0x000fe2000fffe03f */
[----:B---3--:R-:W-:Y:S01]  /*2100*/  LOP3.LUT R3, R0, 0x7, RZ, 0xc0, !PT ;  /* 0x0000000700037812 */ /* 0x008fe200078ec0ff */
[----:B------:R-:W-:Y:S01]  /*2110*/  ULDC UR7, c[0x0][0x284] ;  /* 0x0000a10000077ab9 */ /* 0x000fe20000000800 */
[----:B------:R-:W-:Y:S01]  /*2120*/  LOP3.LUT R0, R5, 0x1, RZ, 0xc0, !PT ;  /* 0x0000000105007812 */ /* 0x000fe200078ec0ff */
[----:B------:R-:W-:Y:S01]  /*2130*/  UISETP.GT.U32.AND UP0, UPT, UR39, 0x2, UPT ;  /* 0x000000022700788c */ /* 0x000fe2000bf04070 */
[C---:B------:R-:W-:Y:S01]  /*2140*/  LOP3.LUT R5, R18.reuse, 0x3, RZ, 0xc0, !PT ;  /* 0x0000000312057812 */ /* 0x040fe200078ec0ff */
[----:B------:R-:W-:Y:S01]  /*2150*/  UISETP.GE.U32.AND UP1, UPT, UR40, 0x3, UPT ;  /* 0x000000032800788c */ /* 0x000fe2000bf26070 */
[----:B------:R-:W-:Y:S01]  /*2160*/  LOP3.LUT R4, R18, 0x60, RZ, 0xc0, !PT ;  /* 0x0000006012047812 */ /* 0x000fe200078ec0ff */
[----:B------:R-:W-:Y:S01]  /*2170*/  IMAD.SHL.U32 R8, R0, 0x40, RZ ;  /* 0x0000004000087824 */ /* 0x000fe200078e00ff */
[----:B------:R-:W-:Y:S01]  /*2180*/  UISETP.LT.U32.AND UP0, UPT, UR40, 0x3, UP0 ;  /* 0x000000032800788c */ /* 0x000fe20008701070 */
[----:B------:R-:W-:Y:S01]  /*2190*/  SHF.R.S32.HI R21, RZ, 0x1f, R89 ;  /* 0x0000001fff157819 */ /* 0x000fe20000011459 */
[----:B------:R-:W-:Y:S01]  /*21a0*/  ULDC.64 UR8, c[0x0][0x5d0] ;  /* 0x0001740000087ab9 */ /* 0x000fe20000000a00 */
[----:B------:R-:W-:Y:S01]  /*21b0*/  SHF.R.U32.HI R4, RZ, 0x1, R4 ;  /* 0x00000001ff047819 */ /* 0x000fe20000011604 */
[----:B------:R-:W-:-:S02]  /*21c0*/  UIMAD.WIDE.U32 UR4, UR39, -0x55555555, URZ ;  /* 0xaaaaaaab270478a5 */ /* 0x000fc4000f8e003f */
[----:B------:R-:W-:Y:S01]  /*21d0*/  USEL UR6, URZ, 0x1, !UP0 ;  /* 0x000000013f067887 */ /* 0x000fe2000c000000 */
[--C-:B------:R-:W-:Y:S01]  /*21e0*/  IADD3 R7, RZ, -R4, -R3.reuse ;  /* 0x80000004ff077210 */ /* 0x100fe20007ffe803 */
[----:B------:R-:W-:Y:S01]  /*21f0*/  USHF.R.U32.HI UR4, URZ, 0x1, UR5 ;  /* 0x000000013f047899 */ /* 0x000fe20008011605 */
[----:B------:R-:W-:Y:S01]  /*2200*/  LOP3.LUT R3, R8, 0x40, R3, 0xe2, !PT ;  /* 0x0000004008037812 */ /* 0x000fe200078ee203 */
[----:B------:R-:W-:Y:S01]  /*2210*/  IMAD R8, R21, UR8, RZ ;  /* 0x0000000815087c24 */ /* 0x000fe2000f8e02ff */
[----:B----4-:R-:W-:Y:S01]  /*2220*/  ISETP.GE.AND P0, PT, R11, R6, PT ;  /* 0x000000060b00720c */ /* 0x010fe20003f06270 */
[----:B------:R-:W-:Y:S01]  /*2230*/  IMAD R10, R5, -0x2, R6 ;  /* 0xfffffffe050a7824 */ /* 0x000fe200078e0206 */
[----:B------:R-:W-:Y:S01]  /*2240*/  ULOP3.LUT UR38, UR38, UR6, URZ, 0x3c, !UPT ;  /* 0x0000000626267292 */ /* 0x000fe2000f8e3c3f */
[----:B------:R-:W-:Y:S01]  /*2250*/  IMAD.SHL.U32 R5, R96, 0x100, RZ ;  /* 0x0000010060057824 */ /* 0x000fe200078e00ff */
[----:B------:R-:W-:Y:S01]  /*2260*/  UIMAD UR39, UR4, -0x3, UR39 ;  /* 0xfffffffd042778a4 */ /* 0x000fe2000f8e0227 */
[----:B------:R-:W-:Y:S01]  /*2270*/  IMAD.SHL.U32 R6, R18, 0x2, RZ ;  /* 0x0000000212067824 */ /* 0x000fe200078e00ff */
[----:B------:R-:W-:Y:S01]  /*2280*/  @UP1 ULOP3.LUT UR38, UR38, 0x1, UR4, 0x78, !UPT ;  /* 0x0000000126261892 */ /* 0x000fe2000f8e7804 */
[----:B------:R-:W-:Y:S01]  /*2290*/  IMAD R0, R0, -0x40, R7 ;  /* 0xffffffc000007824 */ /* 0x000fe200078e0207 */
[----:B------:R-:W-:Y:S01]  /*22a0*/  ISETP.GE.OR P0, PT, R5, UR7, P0 ;  /* 0x0000000705007c0c */ /* 0x000fe20008706670 */
[----:B------:R-:W-:Y:S01]  /*22b0*/  IMAD.WIDE R96, R96, 0x100, RZ ;  /* 0x0000010060607825 */ /* 0x000fe200078e02ff */
[----:B------:R-:W-:-:S03]  /*22c0*/  LOP3.LUT R6, R11, 0x6, R6, 0xf8, !PT ;  /* 0x000000060b067812 */ /* 0x000fc600078ef806 */
[----:B------:R-:W-:Y:S01]  /*22d0*/  IMAD R13, R89, UR9, R8 ;  /* 0x00000009590d7c24 */ /* 0x000fe2000f8e0208 */
[----:B------:R-:W-:Y:S02]  /*22e0*/  SHF.R.S32.HI R7, RZ, 0x1f, R6 ;  /* 0x0000001fff077819 */ /* 0x000fe40000011406 */
[----:B------:R-:W-:Y:S01]  /*22f0*/  LOP3.LUT R113, R96, R3, R4, 0xfe, !PT ;  /* 0x0000000360717212 */ /* 0x000fe200078efe04 */
[----:B------:R-:W-:Y:S01]  /*2300*/  IMAD.IADD R4, R10, 0x1, -R11 ;  /* 0x000000010a047824 */ /* 0x000fe200078e0a0b */
[----:B------:R-:W-:Y:S01]  /*2310*/  IADD3 R3, -R5, UR7, R0 ;  /* 0x0000000705037c10 */ /* 0x000fe2000fffe100 */
[----:B------:R-:W-:-:S04]  /*2320*/  IMAD.WIDE.U32 R8, R89, UR8, R6 ;  /* 0x0000000859087c25 */ /* 0x000fc8000f8e0006 */
[----:B------:R-:W-:Y:S02]  /*2330*/  IMAD.IADD R9, R9, 0x1, R13 ;  /* 0x0000000109097824 */ /* 0x000fe400078e020d */
[----:B------:R-:W-:Y:S01]  /*2340*/  IMAD.MOV.U32 R0, RZ, RZ, -0x1 ;  /* 0xffffffffff007424 */ /* 0x000fe200078e00ff */
[----:B------:R-:W-:Y:S06]  /*2350*/  @P0 BRA `(.L_x_34) ;  /* 0x0000004c00780947 */ /* 0x000fec0003800000 */
[----:B------:R-:W0:Y:S01]  /*2360*/  LDC.64 R12, c[0x0][0x5c8] ;  /* 0x00017200ff0c7b82 */ /* 0x000e220000000a00 */
[----:B-----5:R-:W-:Y:S01]  /*2370*/  FSETP.NEU.AND P1, PT, R90, RZ, PT ;  /* 0x000000ff5a00720b */ /* 0x020fe20003f2d000 */
[----:B------:R-:W-:Y:S01]  /*2380*/  BSSY B0, `(.L_x_34) ;  /* 0x00004db000007945 */ /* 0x000fe20003800000 */
[----:B------:R-:W-:-:S04]  /*2390*/  ISETP.GT.AND P6, PT, R4, RZ, PT ;  /* 0x000000ff0400720c */ /* 0x000fc80003fc4270 */
[----:B------:R-:W-:Y:S01]  /*23a0*/  ISETP.GT.AND P0, PT, R3, RZ, P6 ;  /* 0x000000ff0300720c */ /* 0x000fe20003704270 */
[-C--:B0-----:R-:W-:Y:S02]  /*23b0*/  IMAD R10, R97, R12.reuse, RZ ;  /* 0x0000000c610a7224 */ /* 0x081fe400078e02ff */
[----:B------:R-:W-:-:S04]  /*23c0*/  IMAD.WIDE.U32 R104, R113, R12, R8 ;  /* 0x0000000c71687225 */ /* 0x000fc800078e0008 */
[----:B------:R-:W-:-:S04]  /*23d0*/  IMAD R5, R113, R13, R10 ;  /* 0x0000000d71057224 */ /* 0x000fc800078e020a */
[----:B------:R-:W-:Y:S01]  /*23e0*/  IMAD.IADD R95, R105, 0x1, R5 ;  /* 0x00000001695f7824 */ /* 0x000fe200078e0205 */
[----:B------:R-:W-:Y:S06]  /*23f0*/  @!P1 BRA `(.L_x_35) ;  /* 0x0000003400749947 */ /* 0x000fec0003800000 */
[----:B------:R-:W0:Y:S01]  /*2400*/  LDC.64 R14, c[0x0][0x5b8] ;  /* 0x00016e00ff0e7b82 */ /* 0x000e220000000a00 */
[----:B------:R-:W-:-:S07]  /*2410*/  ULDC.64 UR4, c[0x0][0x5c0] ;  /* 0x0001700000047ab9 */ /* 0x000fce0000000a00 */
[----:B------:R-:W1:Y:S08]  /*2420*/  LDC.64 R98, c[0x0][0x5b0] ;  /* 0x00016c00ff627b82 */ /* 0x000e700000000a00 */
[----:B------:R-:W3:Y:S01]  /*2430*/  LDC.64 R10, c[0x0][0x5a8] ;  /* 0x00016a00ff0a7b82 */ /* 0x000ee20000000a00 */
[-C--:B0-----:R-:W-:Y:S02]  /*2440*/  IMAD R8, R21, R14.reuse, RZ ;  /* 0x0000000e15087224 */ /* 0x081fe400078e02ff */
[----:B------:R-:W-:-:S04]  /*2450*/  IMAD.WIDE.U32 R20, R89, R14, R6 ;  /* 0x0000000e59147225 */ /* 0x000fc800078e0006 */
[----:B--2---:R-:W-:Y:S02]  /*2460*/  IMAD R91, R89, R15, R8 ;  /* 0x0000000f595b7224 */ /* 0x004fe400078e0208 */
[-C--:B-1----:R-:W-:Y:S02]  /*2470*/  IMAD R8, R97, R98.reuse, RZ ;  /* 0x0000006261087224 */ /* 0x082fe400078e02ff */
[----:B------:R-:W-:Y:S02]  /*2480*/  IMAD.IADD R93, R21, 0x1, R91 ;  /* 0x00000001155d7824 */ /* 0x000fe400078e025b */
[----:B------:R-:W-:Y:S02]  /*2490*/  IMAD.MOV.U32 R92, RZ, RZ, R20 ;  /* 0x000000ffff5c7224 */ /* 0x000fe400078e0014 */
[C---:B------:R-:W-:Y:S02]  /*24a0*/  IMAD R109, R113.reuse, R99, R8 ;  /* 0x00000063716d7224 */ /* 0x040fe400078e0208 */
[----:B------:R-:W-:-:S04]  /*24b0*/  IMAD.WIDE.U32 R8, R113, R98, R92 ;  /* 0x0000006271087225 */ /* 0x000fc800078e005c */
[----:B------:R-:W-:Y:S01]  /*24c0*/  IMAD.IADD R5, R9, 0x1, R109 ;  /* 0x0000000109057824 */ /* 0x000fe200078e026d */
[----:B---3--:R-:W-:-:S04]  /*24d0*/  LEA R100, P1, R8, R10, 0x1 ;  /* 0x0000000a08647211 */ /* 0x008fc800078208ff */
[----:B------:R-:W-:-:S05]  /*24e0*/  LEA.HI.X R101, R8, R11, R5, 0x1, P1 ;  /* 0x0000000b08657211 */ /* 0x000fca00008f0c05 */
[----:B------:R-:W2:Y:S01]  /*24f0*/  @P0 LDG.E.LTC128B.U16 R5, desc[UR36][R100.64] ;  /* 0x0000002464050981 */ /* 0x000ea2000c1e1520 */
[----:B------:R-:W-:Y:S01]  /*2500*/  LEA R94, P1, R104, UR4, 0x1 ;  /* 0x00000004685e7c11 */ /* 0x000fe2000f8208ff */
[----:B------:R-:W-:Y:S01]  /*2510*/  IMAD.WIDE.U32 R8, R113, R98, R6 ;  /* 0x0000006271087225 */ /* 0x000fe200078e0006 */
[----:B------:R-:W-:Y:S01]  /*2520*/  ISETP.GT.AND P4, PT, R4, 0x1, PT ;  /* 0x000000010400780c */ /* 0x000fe20003f84270 */
[----:B------:R-:W-:Y:S01]  /*2530*/  BSSY B1, `(.L_x_36) ;  /* 0x0000012000017945 */ /* 0x000fe20003800000 */
[----:B------:R-:W-:Y:S01]  /*2540*/  LEA.HI.X R95, R104, UR5, R95, 0x1, P1 ;  /* 0x00000005685f7c11 */ /* 0x000fe200088f0c5f */
[----:B------:R-:W-:Y:S01]  /*2550*/  IMAD.IADD R9, R109, 0x1, R9 ;  /* 0x000000016d097824 */ /* 0x000fe200078e0209 */
[----:B------:R-:W-:Y:S02]  /*2560*/  ISETP.GT.AND P1, PT, R3, RZ, P4 ;  /* 0x000000ff0300720c */ /* 0x000fe40002724270 */
[----:B------:R-:W-:Y:S01]  /*2570*/  P2R R107, PR, RZ, 0x10 ;  /* 0x00000010ff6b7803 */ /* 0x000fe20000000000 */
[----:B------:R-:W-:-:S04]  /*2580*/  IMAD.WIDE.U32 R102, R89, R14, R8 ;  /* 0x0000000e59667225 */ /* 0x000fc800078e0008 */
[----:B------:R-:W-:Y:S01]  /*2590*/  IMAD.IADD R9, R91, 0x1, R103 ;  /* 0x000000015b097824 */ /* 0x000fe200078e0267 */
[----:B------:R-:W-:Y:S02]  /*25a0*/  LEA R8, P2, R102, R10, 0x1 ;  /* 0x0000000a66087211 */ /* 0x000fe400078408ff */
[----:B------:R-:W-:Y:S02]  /*25b0*/  SHF.L.U64.HI R103, R98, 0x3, R99 ;  /* 0x0000000362677819 */ /* 0x000fe40000010263 */
[----:B------:R-:W-:Y:S01]  /*25c0*/  LEA.HI.X R9, R102, R11, R9, 0x1, P2 ;  /* 0x0000000b66097211 */ /* 0x000fe200010f0c09 */
[----:B------:R-:W-:Y:S02]  /*25d0*/  IMAD.SHL.U32 R102, R98, 0x8, RZ ;  /* 0x0000000862667824 */ /* 0x000fe400078e00ff */
[----:B--2---:R-:W-:-:S05]  /*25e0*/  HADD2.F32 R15, -RZ, R5.H0_H0 ;  /* 0x20000005ff0f7230 */ /* 0x004fca0000004100 */
[----:B------:R-:W-:-:S04]  /*25f0*/  FMUL R15, R15, R90 ;  /* 0x0000005a0f0f7220 */ /* 0x000fc80000400000 */
[----:B------:R-:W-:-:S05]  /*2600*/  FFMA R15, R56, R88, R15 ;  /* 0x00000058380f7223 */ /* 0x000fca000000000f */
[----:B------:R-:W-:-:S05]  /*2610*/  F2FP.F16.F32.PACK_AB R15, RZ, R15 ;  /* 0x0000000fff0f723e */ /* 0x000fca00000000ff */
[----:B------:R0:W-:Y:S01]  /*2620*/  @P0 STG.E.U16 desc[UR36][R94.64], R15 ;  /* 0x0000000f5e000986 */ /* 0x0001e2000c101524 */
[----:B------:R-:W-:Y:S05]  /*2630*/  @!P1 BRA `(.L_x_37) ;  /* 0x0000000000049947 */ /* 0x000fea0003800000 */
[----:B------:R1:W5:Y:S02]  /*2640*/  LDG.E.LTC128B.U16 R5, desc[UR36][R8.64+0x2] ;  /* 0x0000022408057981 */ /* 0x000364000c1e1520 */
.L_x_37:
[----:B------:R-:W-:Y:S05]  /*2650*/  BSYNC B1 ;  /* 0x0000000000017941 */ /* 0x000fea0003800000 */
.L_x_36:
[----:B0----5:R-:W-:Y:S01]  /*2660*/  HADD2.F32 R15, -RZ, R5.H0_H0 ;  /* 0x20000005ff0f7230 */ /* 0x021fe20000004100 */
[----:B------:R-:W-:Y:S01]  /*2670*/  ISETP.GT.AND P0, PT, R3, 0x8, P6 ;  /* 0x000000080300780c */ /* 0x000fe20003704270 */
[----:B------:R-:W-:-:S04]  /*2680*/  IMAD.WIDE.U32 R104, R113, R98, R102 ;  /* 0x0000006271687225 */ /* 0x000fc800078e0066 */
[----:B------:R-:W-:Y:S01]  /*2690*/  FMUL R56, R15, R90 ;  /* 0x0000005a0f387220 */ /* 0x000fe20000400000 */
[----:B------:R-:W-:Y:S01]  /*26a0*/  IMAD.IADD R109, R109, 0x1, R105 ;  /* 0x000000016d6d7824 */ /* 0x000fe200078e0269 */
[----:B------:R-:W-:Y:S02]  /*26b0*/  IADD3 R15, P2, R20, R104, RZ ;  /* 0x00000068140f7210 */ /* 0x000fe40007f5e0ff */
[----:B------:R-:W-:-:S03]  /*26c0*/  FFMA R57, R57, R88, R56 ;  /* 0x0000005839397223 */ /* 0x000fc60000000038 */
[----:B------:R-:W-:Y:S01]  /*26d0*/  IMAD.X R100, R109, 0x1, R93, P2 ;  /* 0x000000016d647824 */ /* 0x000fe200010e065d */
[C---:B------:R-:W-:Y:S02]  /*26e0*/  LEA R56, P2, R15.reuse, R10, 0x1 ;  /* 0x0000000a0f387211 */ /* 0x040fe400078408ff */
[----:B------:R-:W-:Y:S02]  /*26f0*/  F2FP.F16.F32.PACK_AB R101, RZ, R57 ;  /* 0x00000039ff65723e */ /* 0x000fe400000000ff */
[----:B------:R-:W-:Y:S02]  /*2700*/  LEA.HI.X R57, R15, R11, R100, 0x1, P2 ;  /* 0x0000000b0f397211 */ /* 0x000fe400010f0c64 */
[----:B------:R-:W-:Y:S01]  /*2710*/  PRMT R15, R5, 0x7610, R15 ;  /* 0x00007610050f7816 */ /* 0x000fe2000000000f */
[----:B------:R0:W-:Y:S05]  /*2720*/  @P1 STG.E.U16 desc[UR36][R94.64+0x2], R101 ;  /* 0x000002655e001986 */ /* 0x0001ea000c101524 */
[----:B------:R2:W3:Y:S01]  /*2730*/  @P0 LDG.E.LTC128B.U16 R15, desc[UR36][R56.64] ;  /* 0x00000024380f0981 */ /* 0x0004e2000c1e1520 */
[----:B------:R-:W-:Y:S01]  /*2740*/  IADD3 R104, P1, R6, R104, RZ ;  /* 0x0000006806687210 */ /* 0x000fe20007f3e0ff */
[----:B------:R-:W-:Y:S01]  /*2750*/  BSSY B1, `(.L_x_38) ;  /* 0x0000012000017945 */ /* 0x000fe20003800000 */
[----:B------:R-:W-:-:S03]  /*2760*/  SHF.L.U64.HI R111, R12, 0x4, R13 ;  /* 0x000000040c6f7819 */ /* 0x000fc6000001020d */
[----:B------:R-:W-:Y:S01]  /*2770*/  IMAD.X R105, R7, 0x1, R109, P1 ;  /* 0x0000000107697824 */ /* 0x000fe200008e066d */
[----:B------:R-:W-:Y:S01]  /*2780*/  ISETP.GT.AND P1, PT, R3, 0x8, P4 ;  /* 0x000000080300780c */ /* 0x000fe20002724270 */
[----:B------:R-:W-:Y:S02]  /*2790*/  IMAD.SHL.U32 R109, R12, 0x10, RZ ;  /* 0x000000100c6d7824 */ /* 0x000fe400078e00ff */
[----:B------:R-:W-:-:S03]  /*27a0*/  IMAD.WIDE.U32 R104, R89, R14, R104 ;  /* 0x0000000e59687225 */ /* 0x000fc600078e0068 */
[----:B------:R-:W-:Y:S02]  /*27b0*/  IADD3 R100, P2, R109, R94, RZ ;  /* 0x0000005e6d647210 */ /* 0x000fe40007f5e0ff */
[----:B--2---:R-:W-:-:S03]  /*27c0*/  LEA R56, P3, R104, R10, 0x1 ;  /* 0x0000000a68387211 */ /* 0x004fc600078608ff */
[----:B0-----:R-:W-:Y:S02]  /*27d0*/  IMAD.X R101, R111, 0x1, R95, P2 ;  /* 0x000000016f657824 */ /* 0x001fe400010e065f */
[----:B---3--:R-:W-:-:S05]  /*27e0*/  HADD2.F32 R5, -RZ, R15.H0_H0 ;  /* 0x2000000fff057230 */ /* 0x008fca0000004100 */
[----:B------:R-:W-:-:S04]  /*27f0*/  FMUL R5, R5, R90 ;  /* 0x0000005a05057220 */ /* 0x000fc80000400000 */
[----:B------:R-:W-:Y:S01]  /*2800*/  FFMA R5, R58, R88, R5 ;  /* 0x000000583a057223 */ /* 0x000fe20000000005 */
[----:B------:R-:W-:-:S04]  /*2810*/  IMAD.IADD R58, R91, 0x1, R105 ;  /* 0x000000015b3a7824 */ /* 0x000fc800078e0269 */
[----:B------:R-:W-:Y:S02]  /*2820*/  F2FP.F16.F32.PACK_AB R5, RZ, R5 ;  /* 0x00000005ff05723e */ /* 0x000fe400000000ff */
[----:B------:R-:W-:-:S03]  /*2830*/  LEA.HI.X R57, R104, R11, R58, 0x1, P3 ;  /* 0x0000000b68397211 */ /* 0x000fc600018f0c3a */
[----:B------:R0:W-:Y:S01]  /*2840*/  @P0 STG.E.U16 desc[UR36][R100.64], R5 ;  /* 0x0000000564000986 */ /* 0x0001e2000c101524 */
[----:B------:R-:W-:Y:S05]  /*2850*/  @!P1 BRA `(.L_x_39) ;  /* 0x0000000000049947 */ /* 0x000fea0003800000 */
[----:B------:R2:W5:Y:S02]  /*2860*/  LDG.E.LTC128B.U16 R15, desc[UR36][R56.64+0x2] ;  /* 0x00000224380f7981 */ /* 0x000564000c1e1520 */
.L_x_39:
[----:B------:R-:W-:Y:S05]  /*2870*/  BSYNC B1 ;  /* 0x0000000000017941 */ /* 0x000fea0003800000 */
.L_x_38:
[----:B0----5:R-:W-:Y:S01]  /*2880*/  HADD2.F32 R5, -RZ, R15.H0_H0 ;  /* 0x2000000fff057230 */ /* 0x021fe20000004100 */
[----:B------:R-:W-:Y:S01]  /*2890*/  ISETP.GT.AND P4, PT, R4, 0x8, PT ;  /* 0x000000080400780c */ /* 0x000fe20003f84270 */
[----:B------:R-:W-:Y:S01]  /*28a0*/  BSSY B1, `(.L_x_40) ;  /* 0x000000d000017945 */ /* 0x000fe20003800000 */
[----:B------:R-:W-:Y:S02]  /*28b0*/  PRMT R104, R15, 0x7610, R104 ;  /* 0x000076100f687816 */ /* 0x000fe40000000068 */
[----:B------:R-:W-:Y:S01]  /*28c0*/  FMUL R58, R5, R90 ;  /* 0x0000005a053a7220 */ /* 0x000fe20000400000 */
[----:B------:R-:W-:Y:S02]  /*28d0*/  ISETP.GT.AND P0, PT, R3, RZ, P4 ;  /* 0x000000ff0300720c */ /* 0x000fe40002704270 */
[----:B------:R-:W-:Y:S01]  /*28e0*/  P2R R108, PR, RZ, 0x10 ;  /* 0x00000010ff6c7803 */ /* 0x000fe20000000000 */
[----:B------:R-:W-:Y:S01]  /*28f0*/  FFMA R58, R59, R88, R58 ;  /* 0x000000583b3a7223 */ /* 0x000fe2000000003a */
[----:B------:R-:W-:-:S04]  /*2900*/  IMAD.MOV.U32 R59, RZ, RZ, R101 ;  /* 0x000000ffff3b7224 */ /* 0x000fc800078e0065 */
[----:B------:R-:W-:-:S04]  /*2910*/  F2FP.F16.F32.PACK_AB R58, RZ, R58 ;  /* 0x0000003aff3a723e */ /* 0x000fc800000000ff */
[----:B------:R-:W-:Y:S01]  /*2920*/  PRMT R5, R58, 0x7610, R5 ;  /* 0x000076103a057816 */ /* 0x000fe20000000005 */
[----:B------:R-:W-:-:S05]  /*2930*/  IMAD.MOV.U32 R58, RZ, RZ, R100 ;  /* 0x000000ffff3a7224 */ /* 0x000fca00078e0064 */
[----:B------:R0:W-:Y:S01]  /*2940*/  @P1 STG.E.U16 desc[UR36][R58.64+0x2], R5 ;  /* 0x000002053a001986 */ /* 0x0001e2000c101524 */
[----:B------:R-:W-:Y:S05]  /*2950*/  @!P0 BRA `(.L_x_41) ;  /* 0x0000000000048947 */ /* 0x000fea0003800000 */
[----:B------:R3:W5:Y:S02]  /*2960*/  LDG.E.LTC128B.U16 R104, desc[UR36][R8.64+0x10] ;  /* 0x0000102408687981 */ /* 0x000764000c1e1520 */
.L_x_41:
[----:B------:R-:W-:Y:S05]  /*2970*/  BSYNC B1 ;  /* 0x0000000000017941 */ /* 0x000fea0003800000 */
.L_x_40:
[----:B-----5:R-:W-:Y:S01]  /*2980*/  HADD2.F32 R15, -RZ, R104.H0_H0 ;  /* 0x20000068ff0f7230 */ /* 0x020fe20000004100 */
[----:B------:R-:W-:Y:S01]  /*2990*/  ISETP.GT.AND P3, PT, R4, 0x9, PT ;  /* 0x000000090400780c */ /* 0x000fe20003f64270 */
[C---:B0-----:R-:W-:Y:S01]  /*29a0*/  IMAD.SHL.U32 R5, R12.reuse, 0x100, RZ ;  /* 0x000001000c057824 */ /* 0x041fe200078e00ff */
[----:B------:R-:W-:Y:S02]  /*29b0*/  BSSY B1, `(.L_x_42) ;  /* 0x000000c000017945 */ /* 0x000fe40003800000 */
[----:B------:R-:W-:Y:S01]  /*29c0*/  FMUL R105, R15, R90 ;  /* 0x0000005a0f697220 */ /* 0x000fe20000400000 */
[----:B------:R-:W-:Y:S02]  /*29d0*/  SHF.L.U64.HI R15, R12, 0x8, R13 ;  /* 0x000000080c0f7819 */ /* 0x000fe4000001020d */
[----:B------:R-:W-:Y:S01]  /*29e0*/  IADD3 R12, P1, P2, R5, R94, R109 ;  /* 0x0000005e050c7210 */ /* 0x000fe20007a3e06d */
[----:B------:R-:W-:Y:S01]  /*29f0*/  FFMA R105, R60, R88, R105 ;  /* 0x000000583c697223 */ /* 0x000fe20000000069 */
[----:B------:R-:W-:-:S02]  /*2a00*/  P2R R109, PR, RZ, 0x8 ;  /* 0x00000008ff6d7803 */ /* 0x000fc40000000000 */
[----:B------:R-:W-:Y:S02]  /*2a10*/  IADD3.X R13, R15, R95, R111, P1, P2 ;  /* 0x0000005f0f0d7210 */ /* 0x000fe40000fe446f */
[----:B------:R-:W-:Y:S02]  /*2a20*/  F2FP.F16.F32.PACK_AB R105, RZ, R105 ;  /* 0x00000069ff69723e */ /* 0x000fe400000000ff */
[----:B------:R-:W-:-:S03]  /*2a30*/  ISETP.GT.AND P1, PT, R3, RZ, P3 ;  /* 0x000000ff0300720c */ /* 0x000fc60001f24270 */
[----:B------:R0:W-:Y:S10]  /*2a40*/  @P0 STG.E.U16 desc[UR36][R94.64+0x10], R105 ;  /* 0x000010695e000986 */ /* 0x0001f4000c101524 */
[----:B------:R-:W-:Y:S05]  /*2a50*/  @!P1 BRA `(.L_x_43) ;  /* 0x0000000000049947 */ /* 0x000fea0003800000 */
[----:B------:R4:W5:Y:S02]  /*2a60*/  LDG.E.LTC128B.U16 R104, desc[UR36][R8.64+0x12] ;  /* 0x0000122408687981 */ /* 0x000964000c1e1520 */
.L_x_43:
[----:B------:R-:W-:Y:S05]  /*2a70*/  BSYNC B1 ;  /* 0x0000000000017941 */ /* 0x000fea0003800000 */
.L_x_42:
[----:B0----5:R-:W-:Y:S01]  /*2a80*/  HADD2.F32 R105, -RZ, R104.H0_H0 ;  /* 0x20000068ff697230 */ /* 0x021fe20000004100 */
[----:B------:R-:W-:Y:S01]  /*2a90*/  ISETP.GT.AND P0, PT, R3, 0x8, P4 ;  /* 0x000000080300780c */ /* 0x000fe20002704270 */
[----:B------:R-:W-:Y:S03]  /*2aa0*/  BSSY B1, `(.L_x_44) ;  /* 0x000000a000017945 */ /* 0x000fe60003800000 */
[----:B------:R-:W-:-:S04]  /*2ab0*/  FMUL R60, R105, R90 ;  /* 0x0000005a693c7220 */ /* 0x000fc80000400000 */
[----:B------:R-:W-:Y:S01]  /*2ac0*/  FFMA R60, R61, R88, R60 ;  /* 0x000000583d3c7223 */ /* 0x000fe2000000003c */
[----:B------:R-:W-:-:S04]  /*2ad0*/  @P1 IMAD.MOV.U32 R61, RZ, RZ, R95 ;  /* 0x000000ffff3d1224 */ /* 0x000fc800078e005f */
[----:B------:R-:W-:-:S04]  /*2ae0*/  F2FP.F16.F32.PACK_AB R60, RZ, R60 ;  /* 0x0000003cff3c723e */ /* 0x000fc800000000ff */
[----:B------:R-:W-:Y:S01]  /*2af0*/  PRMT R105, R60, 0x7610, R105 ;  /* 0x000076103c697816 */ /* 0x000fe20000000069 */
[----:B------:R-:W-:-:S05]  /*2b00*/  @P1 IMAD.MOV.U32 R60, RZ, RZ, R94 ;  /* 0x000000ffff3c1224 */ /* 0x000fca00078e005e */
[----:B------:R0:W-:Y:S01]  /*2b10*/  @P1 STG.E.U16 desc[UR36][R60.64+0x12], R105 ;  /* 0x000012693c001986 */ /* 0x0001e2000c101524 */
[----:B------:R-:W-:Y:S05]  /*2b20*/  @!P0 BRA `(.L_x_45) ;  /* 0x0000000000048947 */ /* 0x000fea0003800000 */
[----:B------:R0:W5:Y:S02]  /*2b30*/  LDG.E.LTC128B.U16 R104, desc[UR36][R56.64+0x10] ;  /* 0x0000102438687981 */ /* 0x000164000c1e1520 */
.L_x_45:
[----:B------:R-:W-:Y:S05]  /*2b40*/  BSYNC B1 ;  /* 0x0000000000017941 */ /* 0x000fea0003800000 */
.L_x_44:
[----:B0----5:R-:W-:Y:S01]  /*2b50*/  HADD2.F32 R61, -RZ, R104.H0_H0 ;  /* 0x20000068ff3d7230 */ /* 0x021fe20000004100 */
[----:B------:R-:W-:Y:S01]  /*2b60*/  ISETP.GT.AND P1, PT, R3, 0x8, P3 ;  /* 0x000000080300780c */ /* 0x000fe20001f24270 */
[----:B------:R-:W-:Y:S03]  /*2b70*/  BSSY B1, `(.L_x_46) ;  /* 0x0000007000017945 */ /* 0x000fe60003800000 */
[----:B------:R-:W-:-:S04]  /*2b80*/  FMUL R61, R61, R90 ;  /* 0x0000005a3d3d7220 */ /* 0x000fc80000400000 */
[----:B------:R-:W-:-:S05]  /*2b90*/  FFMA R61, R62, R88, R61 ;  /* 0x000000583e3d7223 */ /* 0x000fca000000003d */
[----:B------:R-:W-:-:S05]  /*2ba0*/  F2FP.F16.F32.PACK_AB R61, RZ, R61 ;  /* 0x0000003dff3d723e */ /* 0x000fca00000000ff */
[----:B------:R0:W-:Y:S01]  /*2bb0*/  @P0 STG.E.U16 desc[UR36][R58.64+0x10], R61 ;  /* 0x0000103d3a000986 */ /* 0x0001e2000c101524 */
[----:B------:R-:W-:Y:S05]  /*2bc0*/  @!P1 BRA `(.L_x_47) ;  /* 0x0000000000049947 */ /* 0x000fea0003800000 */
[----:B------:R0:W5:Y:S02]  /*2bd0*/  LDG.E.LTC128B.U16 R104, desc[UR36][R56.64+0x12] ;  /* 0x0000122438687981 */ /* 0x000164000c1e1520 */
.L_x_47:
[----:B------:R-:W-:Y:S05]  /*2be0*/  BSYNC B1 ;  /* 0x0000000000017941 */ /* 0x000fea0003800000 */
.L_x_46:
[----:B0----5:R-:W-:Y:S01]  /*2bf0*/  HADD2.F32 R61, -RZ, R104.H0_H0 ;  /* 0x20000068ff3d7230 */ /* 0x021fe20000004100 */
[----:B------:R-:W-:Y:S01]  /*2c00*/  IADD3 R113, P0, R113, 0x80, RZ ;  /* 0x0000008071717810 */ /* 0x000fe20007f1e0ff */
[----:B------:R-:W-:Y:S01]  /*2c10*/  BSSY B1, `(.L_x_48) ;  /* 0x000000b000017945 */ /* 0x000fe20003800000 */
[----:B------:R-:W-:Y:S02]  /*2c20*/  ISETP.GT.AND P2, PT, R4, 0x10, PT ;  /* 0x000000100400780c */ /* 0x000fe40003f44270 */
[----:B------:R-:W-:Y:S01]  /*2c30*/  FMUL R60, R61, R90 ;  /* 0x0000005a3d3c7220 */ /* 0x000fe20000400000 */
[----:B------:R-:W-:Y:S01]  /*2c40*/  IMAD.X R97, RZ, RZ, R97, P0 ;  /* 0x000000ffff617224 */ /* 0x000fe200000e0661 */
[----:B------:R-:W-:Y:S02]  /*2c50*/  ISETP.GT.AND P0, PT, R3, RZ, P2 ;  /* 0x000000ff0300720c */ /* 0x000fe40001704270 */
[----:B------:R-:W-:Y:S01]  /*2c60*/  FFMA R60, R63, R88, R60 ;  /* 0x000000583f3c7223 */ /* 0x000fe2000000003c */
[----:B------:R-:W-:-:S04]  /*2c70*/  P2R R105, PR, RZ, 0x4 ;  /* 0x00000004ff697803 */ /* 0x000fc80000000000 */
[----:B------:R-:W-:-:S05]  /*2c80*/  F2FP.F16.F32.PACK_AB R60, RZ, R60 ;  /* 0x0000003cff3c723e */ /* 0x000fca00000000ff */
[----:B------:R0:W-:Y:S01]  /*2c90*/  @P1 STG.E.U16 desc[UR36][R58.64+0x12], R60 ;  /* 0x0000123c3a001986 */ /* 0x0001e2000c101524 */
[----:B------:R-:W-:Y:S05]  /*2ca0*/  @!P0 BRA `(.L_x_49) ;  /* 0x0000000000048947 */ /* 0x000fea0003800000 */
[----:B------:R0:W5:Y:S02]  /*2cb0*/  LDG.E.LTC128B.U16 R104, desc[UR36][R8.64+0x20] ;  /* 0x0000202408687981 */ /* 0x000164000c1e1520 */
.L_x_49:
[----:B------:R-:W-:Y:S05]  /*2cc0*/  BSYNC B1 ;  /* 0x0000000000017941 */ /* 0x000fea0003800000 */
.L_x_48:
[----:B-----5:R-:W-:Y:S01]  /*2cd0*/  HADD2.F32 R21, -RZ, R104.H0_H0 ;  /* 0x20000068ff157230 */ /* 0x020fe20000004100 */
[----:B------:R-:W-:Y:S01]  /*2ce0*/  ISETP.GT.AND P1, PT, R4, 0x11, PT ;  /* 0x000000110400780c */ /* 0x000fe20003f24270 */
[-C--:B0-----:R-:W-:Y:S01]  /*2cf0*/  IMAD R60, R97, R98.reuse, RZ ;  /* 0x00000062613c7224 */ /* 0x081fe200078e02ff */
[----:B------:R-:W-:Y:S01]  /*2d00*/  BSSY B1, `(.L_x_50) ;  /* 0x0000021000017945 */ /* 0x000fe20003800000 */
[----:B------:R-:W-:-:S04]  /*2d10*/  IMAD.WIDE.U32 R62, R113, R98, R6 ;  /* 0x00000062713e7225 */ /* 0x000fc800078e0006 */
[----:B------:R-:W-:Y:S01]  /*2d20*/  FMUL R21, R21, R90 ;  /* 0x0000005a15157220 */ /* 0x000fe20000400000 */
[----:B------:R-:W-:-:S03]  /*2d30*/  IMAD R111, R113, R99, R60 ;  /* 0x00000063716f7224 */ /* 0x000fc600078e023c */
[----:B------:R-:W-:Y:S01]  /*2d40*/  FFMA R21, R64, R88, R21 ;  /* 0x0000005840157223 */ /* 0x000fe20000000015 */
[----:B------:R-:W-:-:S04]  /*2d50*/  IMAD.WIDE.U32 R60, R113, R98, R92 ;  /* 0x00000062713c7225 */ /* 0x000fc800078e005c */
[----:B------:R-:W-:Y:S01]  /*2d60*/  F2FP.F16.F32.PACK_AB R21, RZ, R21 ;  /* 0x00000015ff15723e */ /* 0x000fe200000000ff */
[----:B------:R-:W-:Y:S02]  /*2d70*/  IMAD.IADD R63, R111, 0x1, R63 ;  /* 0x000000016f3f7824 */ /* 0x000fe400078e023f */
[----:B------:R-:W-:Y:S01]  /*2d80*/  IMAD.WIDE.U32 R98, R113, R98, R102 ;  /* 0x0000006271627225 */ /* 0x000fe200078e0066 */
[----:B------:R-:W-:-:S03]  /*2d90*/  PRMT R97, R21, 0x7610, R97 ;  /* 0x0000761015617816 */ /* 0x000fc60000000061 */
[----:B------:R-:W-:Y:S02]  /*2da0*/  IMAD.IADD R21, R61, 0x1, R111 ;  /* 0x000000013d157824 */ /* 0x000fe400078e026f */
[----:B------:R0:W-:Y:S01]  /*2db0*/  @P0 STG.E.U16 desc[UR36][R94.64+0x20], R97 ;  /* 0x000020615e000986 */ /* 0x0001e2000c101524 */
[----:B------:R-:W-:Y:S02]  /*2dc0*/  IMAD.IADD R111, R111, 0x1, R99 ;  /* 0x000000016f6f7824 */ /* 0x000fe400078e0263 */
[----:B0-----:R-:W-:Y:S01]  /*2dd0*/  IMAD.WIDE.U32 R96, R89, R14, R62 ;  /* 0x0000000e59607225 */ /* 0x001fe200078e003e */
[----:B------:R-:W-:-:S04]  /*2de0*/  LEA R62, P0, R60, R10, 0x1 ;  /* 0x0000000a3c3e7211 */ /* 0x000fc800078008ff */
[----:B------:R-:W-:Y:S01]  /*2df0*/  LEA.HI.X R63, R60, R11, R21, 0x1, P0 ;  /* 0x0000000b3c3f7211 */ /* 0x000fe200000f0c15 */
[----:B------:R-:W-:Y:S01]  /*2e00*/  IMAD.IADD R21, R91, 0x1, R97 ;  /* 0x000000015b157824 */ /* 0x000fe200078e0261 */
[----:B------:R-:W-:-:S04]  /*2e10*/  LEA R60, P0, R96, R10, 0x1 ;  /* 0x0000000a603c7211 */ /* 0x000fc800078008ff */
[----:B------:R-:W-:Y:S02]  /*2e20*/  LEA.HI.X R61, R96, R11, R21, 0x1, P0 ;  /* 0x0000000b603d7211 */ /* 0x000fe400000f0c15 */
[----:B------:R-:W-:-:S05]  /*2e30*/  IADD3 R64, P0, R20, R98, RZ ;  /* 0x0000006214407210 */ /* 0x000fca0007f1e0ff */
[----:B------:R-:W-:Y:S01]  /*2e40*/  IMAD.X R92, R111, 0x1, R93, P0 ;  /* 0x000000016f5c7824 */ /* 0x000fe200000e065d */
[----:B------:R-:W-:-:S05]  /*2e50*/  IADD3 R20, P0, R6, R98, RZ ;  /* 0x0000006206147210 */ /* 0x000fca0007f1e0ff */
[----:B------:R-:W-:Y:S01]  /*2e60*/  IMAD.X R21, R7, 0x1, R111, P0 ;  /* 0x0000000107157824 */ /* 0x000fe200000e066f */
[----:B------:R-:W-:Y:S01]  /*2e70*/  LEA R6, P0, R64, R10, 0x1 ;  /* 0x0000000a40067211 */ /* 0x000fe200078008ff */
[----:B------:R-:W-:-:S03]  /*2e80*/  IMAD.WIDE.U32 R20, R89, R14, R20 ;  /* 0x0000000e59147225 */ /* 0x000fc600078e0014 */
[----:B------:R-:W-:Y:S02]  /*2e90*/  LEA.HI.X R7, R64, R11, R92, 0x1, P0 ;  /* 0x0000000b40077211 */ /* 0x000fe400000f0c5c */
[----:B------:R-:W-:Y:S01]  /*2ea0*/  P2R R89, PR, RZ, 0x2 ;  /* 0x00000002ff597803 */ /* 0x000fe20000000000 */
[----:B------:R-:W-:Y:S01]  /*2eb0*/  IMAD.IADD R91, R91, 0x1, R21 ;  /* 0x000000015b5b7824 */ /* 0x000fe200078e0215 */
[----:B------:R-:W-:-:S04]  /*2ec0*/  LEA R10, P0, R20, R10, 0x1 ;  /* 0x0000000a140a7211 */ /* 0x000fc800078008ff */
[----:B------:R-:W-:Y:S02]  /*2ed0*/  LEA.HI.X R11, R20, R11, R91, 0x1, P0 ;  /* 0x0000000b140b7211 */ /* 0x000fe400000f0c5b */
[----:B------:R-:W-:-:S13]  /*2ee0*/  ISETP.GT.AND P0, PT, R3, RZ, P1 ;  /* 0x000000ff0300720c */ /* 0x000fda0000f04270 */
[----:B------:R-:W-:Y:S05]  /*2ef0*/  @!P0 BRA `(.L_x_51) ;  /* 0x0000000000048947 */ /* 0x000fea0003800000 */
[----:B------:R0:W5:Y:S02]  /*2f00*/  LDG.E.LTC128B.U16 R104, desc[UR36][R8.64+0x22] ;  /* 0x0000222408687981 */ /* 0x000164000c1e1520 */
.L_x_51:
[----:B------:R-:W-:Y:S05]  /*2f10*/  BSYNC B1 ;  /* 0x0000000000017941 */ /* 0x000fea0003800000 */
.L_x_50:
[----:B-----5:R-:W-:Y:S01]  /*2f20*/  HADD2.F32 R21, -RZ, R104.H0_H0 ;  /* 0x20000068ff157230 */ /* 0x020fe20000004100 */
[----:B------:R-:W-:Y:S01]  /*2f30*/  BSSY B1, `(.L_x_52) ;  /* 0x000000a000017945 */ /* 0x000fe20003800000 */
[----:B------:R-:W-:-:S03]  /*2f40*/  @P0 IMAD.MOV.U32 R20, RZ, RZ, R94 ;  /* 0x000000ffff140224 */ /* 0x000fc600078e005e */
[----:B------:R-:W-:Y:S01]  /*2f50*/  FMUL R14, R21, R90 ;  /* 0x0000005a150e7220 */ /* 0x000fe20000400000 */
[----:B------:R-:W-:-:S03]  /*2f60*/  @P0 IMAD.MOV.U32 R21, RZ, RZ, R95 ;  /* 0x000000ffff150224 */ /* 0x000fc600078e005f */
[----:B------:R-:W-:-:S05]  /*2f70*/  FFMA R14, R65, R88, R14 ;  /* 0x00000058410e7223 */ /* 0x000fca000000000e */
[----:B------:R-:W-:-:S05]  /*2f80*/  F2FP.F16.F32.PACK_AB R14, RZ, R14 ;  /* 0x0000000eff0e723e */ /* 0x000fca00000000ff */
[----:B------:R0:W-:Y:S01]  /*2f90*/  @P0 STG.E.U16 desc[UR36][R20.64+0x22], R14 ;  /* 0x0000220e14000986 */ /* 0x0001e2000c101524 */
[----:B------:R-:W-:-:S13]  /*2fa0*/  ISETP.GT.AND P0, PT, R3, 0x8, P2 ;  /* 0x000000080300780c */ /* 0x000fda0001704270 */
[----:B0-----:R-:W-:Y:S05]  /*2fb0*/  @!P0 BRA `(.L_x_53) ;  /* 0x0000000000048947 */ /* 0x001fea0003800000 */
[----:B------:R0:W5:Y:S02]  /*2fc0*/  LDG.E.LTC128B.U16 R104, desc[UR36][R56.64+0x20] ;  /* 0x0000202438687981 */ /* 0x000164000c1e1520 */
.L_x_53:
[----:B------:R-:W-:Y:S05]  /*2fd0*/  BSYNC B1 ;  /* 0x0000000000017941 */ /* 0x000fea0003800000 */
.L_x_52:
[----:B-----5:R-:W-:Y:S01]  /*2fe0*/  HADD2.F32 R21, -RZ, R104.H0_H0 ;  /* 0x20000068ff157230 */ /* 0x020fe20000004100 */
[----:B------:R-:W-:Y:S04]  /*2ff0*/  BSSY B1, `(.L_x_54) ;  /* 0x0000008000017945 */ /* 0x000fe80003800000 */
[----:B------:R-:W-:-:S04]  /*3000*/  FMUL R21, R21, R90 ;  /* 0x0000005a15157220 */ /* 0x000fc80000400000 */
[----:B------:R-:W-:-:S05]  /*3010*/  FFMA R21, R66, R88, R21 ;  /* 0x0000005842157223 */ /* 0x000fca0000000015 */
[----:B------:R-:W-:-:S05]  /*3020*/  F2FP.F16.F32.PACK_AB R21, RZ, R21 ;  /* 0x00000015ff15723e */ /* 0x000fca00000000ff */
[----:B------:R0:W-:Y:S01]  /*3030*/  @P0 STG.E.U16 desc[UR36][R58.64+0x20], R21 ;  /* 0x000020153a000986 */ /* 0x0001e2000c101524 */
[----:B------:R-:W-:-:S13]  /*3040*/  ISETP.GT.AND P0, PT, R3, 0x8, P1 ;  /* 0x000000080300780c */ /* 0x000fda0000f04270 */
[----:B0-----:R-:W-:Y:S05]  /*3050*/  @!P0 BRA `(.L_x_55) ;  /* 0x0000000000048947 */ /* 0x001fea0003800000 */
[----:B------:R0:W5:Y:S02]  /*3060*/  LDG.E.LTC128B.U16 R104, desc[UR36][R56.64+0x22] ;  /* 0x0000222438687981 */ /* 0x000164000c1e1520 */
.L_x_55:
[----:B------:R-:W-:Y:S05]  /*3070*/  BSYNC B1 ;  /* 0x0000000000017941 */ /* 0x000fea0003800000 */
.L_x_54:
[----:B-----5:R-:W-:Y:S01]  /*3080*/  HADD2.F32 R21, -RZ, R104.H0_H0 ;  /* 0x20000068ff157230 */ /* 0x020fe20000004100 */
[----:B------:R-:W-:Y:S01]  /*3090*/  ISETP.GT.AND P2, PT, R4, 0x18, PT ;  /* 0x000000180400780c */ /* 0x000fe20003f44270 */
[----:B------:R-:W-:Y:S03]  /*30a0*/  BSSY B1, `(.L_x_56) ;  /* 0x0000009000017945 */ /* 0x000fe60003800000 */
[----:B------:R-:W-:Y:S01]  /*30b0*/  FMUL R14, R21, R90 ;  /* 0x0000005a150e7220 */ /* 0x000fe20000400000 */
[----:B------:R-:W-:-:S03]  /*30c0*/  P2R R91, PR, RZ, 0x4 ;  /* 0x00000004ff5b7803 */ /* 0x000fc60000000000 */
[----:B------:R-:W-:-:S05]  /*30d0*/  FFMA R14, R67, R88, R14 ;  /* 0x00000058430e7223 */ /* 0x000fca000000000e */
[----:B------:R-:W-:-:S05]  /*30e0*/  F2FP.F16.F32.PACK_AB R14, RZ, R14 ;  /* 0x0000000eff0e723e */ /* 0x000fca00000000ff */
[----:B------:R0:W-:Y:S01]  /*30f0*/  @P0 STG.E.U16 desc[UR36][R58.64+0x22], R14 ;  /* 0x0000220e3a000986 */ /* 0x0001e2000c101524 */
[----:B------:R-:W-:-:S13]  /*3100*/  ISETP.GT.AND P0, PT, R3, RZ, P2 ;  /* 0x000000ff0300720c */ /* 0x000fda0001704270 */
[----:B0-----:R-:W-:Y:S05]  /*3110*/  @!P0 BRA `(.L_x_57) ;  /* 0x0000000000048947 */ /* 0x001fea0003800000 */
[----:B------:R0:W5:Y:S02]  /*3120*/  LDG.E.LTC128B.U16 R104, desc[UR36][R8.64+0x30] ;  /* 0x0000302408687981 */ /* 0x000164000c1e1520 */
.L_x_57:
[----:B------:R-:W-:Y:S05]  /*3130*/  BSYNC B1 ;  /* 0x0000000000017941 */ /* 0x000fea0003800000 */
.L_x_56:
[----:B-----5:R-:W-:Y:S01]  /*3140*/  HADD2.F32 R21, -RZ, R104.H0_H0 ;  /* 0x20000068ff157230 */ /* 0x020fe20000004100 */
[----:B------:R-:W-:Y:S01]  /*3150*/  ISETP.GT.AND P1, PT, R4, 0x19, PT ;  /* 0x000000190400780c */ /* 0x000fe20003f24270 */
[----:B------:R-:W-:Y:S01]  /*3160*/  @P0 IMAD.MOV.U32 R20, RZ, RZ, R94 ;  /* 0x000000ffff140224 */ /* 0x000fe200078e005e */
[----:B------:R-:W-:Y:S02]  /*3170*/  BSSY B1, `(.L_x_58) ;  /* 0x000000b000017945 */ /* 0x000fe40003800000 */
[----:B------:R-:W-:-:S04]  /*3180*/  FMUL R21, R21, R90 ;  /* 0x0000005a15157220 */ /* 0x000fc80000400000 */
[----:B------:R-:W-:Y:S01]  /*3190*/  FFMA R21, R68, R88, R21 ;  /* 0x0000005844157223 */ /* 0x000fe20000000015 */
[----:B------:R-:W-:-:S04]  /*31a0*/  P2R R68, PR, RZ, 0x2 ;  /* 0x00000002ff447803 */ /* 0x000fc80000000000 */
[----:B------:R-:W-:-:S04]  /*31b0*/  F2FP.F16.F32.PACK_AB R21, RZ, R21 ;  /* 0x00000015ff15723e */ /* 0x000fc800000000ff */
[----:B------:R-:W-:Y:S01]  /*31c0*/  PRMT R14, R21, 0x7610, R14 ;  /* 0x00007610150e7816 */ /* 0x000fe2000000000e */
[----:B------:R-:W-:-:S05]  /*31d0*/  @P0 IMAD.MOV.U32 R21, RZ, RZ, R95 ;  /* 0x000000ffff150224 */ /* 0x000fca00078e005f */
[----:B------:R0:W-:Y:S01]  /*31e0*/  @P0 STG.E.U16 desc[UR36][R20.64+0x30], R14 ;  /* 0x0000300e14000986 */ /* 0x0001e2000c101524 */
[----:B------:R-:W-:-:S13]  /*31f0*/  ISETP.GT.AND P0, PT, R3, RZ, P1 ;  /* 0x000000ff0300720c */ /* 0x000fda0000f04270 */
[----:B0-----:R-:W-:Y:S05]  /*3200*/  @!P0 BRA `(.L_x_59) ;  /* 0x0000000000048947 */ /* 0x001fea0003800000 */
[----:B------:R0:W5:Y:S02]  /*3210*/  LDG.E.LTC128B.U16 R104, desc[UR36][R8.64+0x32] ;  /* 0x0000322408687981 */ /* 0x000164000c1e1520 */
.L_x_59:
[----:B------:R-:W-:Y:S05]  /*3220*/  BSYNC B1 ;  /* 0x0000000000017941 */ /* 0x000fea0003800000 */
.L_x_58:
        /* <DEDUP_REMOVED lines=11> */
.L_x_61:
[----:B------:R-:W-:Y:S05]  /*32e0*/  BSYNC B1 ;  /* 0x0000000000017941 */ /* 0x000fea0003800000 */
.L_x_60:
        /* <DEDUP_REMOVED lines=9> */
.L_x_63:
[----:B------:R-:W-:Y:S05]  /*3380*/  BSYNC B1 ;  /* 0x0000000000017941 */ /* 0x000fea0003800000 */
.L_x_62:
        /* <DEDUP_REMOVED lines=11> */
.L_x_65:
[----:B------:R-:W-:Y:S05]  /*3440*/  BSYNC B1 ;  /* 0x0000000000017941 */ /* 0x000fea0003800000 */
.L_x_64:
[----:B-----5:R-:W-:Y:S01]  /*3450*/  HADD2.F32 R21, -RZ, R104.H0_H0 ;  /* 0x20000068ff157230 */ /* 0x020fe20000004100 */
[----:B------:R-:W-:Y:S01]  /*3460*/  ISETP.GT.AND P1, PT, R4, 0x21, PT ;  /* 0x000000210400780c */ /* 0x000fe20003f24270 */
[----:B------:R-:W-:Y:S01]  /*3470*/  @P0 IMAD.MOV.U32 R20, RZ, RZ, R94 ;  /* 0x000000ffff140224 */ /* 0x000fe200078e005e */
[----:B------:R-:W-:Y:S02]  /*3480*/  BSSY B1, `(.L_x_66) ;  /* 0x000000b000017945 */ /* 0x000fe40003800000 */
[----:B------:R-:W-:Y:S01]  /*3490*/  FMUL R21, R21, R90 ;  /* 0x0000005a15157220 */ /* 0x000fe20000400000 */
[----:B------:R-:W-:-:S03]  /*34a0*/  P2R R70, PR, RZ, 0x2 ;  /* 0x00000002ff467803 */ /* 0x000fc60000000000 */
[----:B------:R-:W-:-:S05]  /*34b0*/  FFMA R21, R72, R88, R21 ;  /* 0x0000005848157223 */ /* 0x000fca0000000015 */
[----:B------:R-:W-:-:S04]  /*34c0*/  F2FP.F16.F32.PACK_AB R21, RZ, R21 ;  /* 0x00000015ff15723e */ /* 0x000fc800000000ff */
[----:B------:R-:W-:Y:S01]  /*34d0*/  PRMT R14, R21, 0x7610, R14 ;  /* 0x00007610150e7816 */ /* 0x000fe2000000000e */
[----:B------:R-:W-:-:S05]  /*34e0*/  @P0 IMAD.MOV.U32 R21, RZ, RZ, R95 ;  /* 0x000000ffff150224 */ /* 0x000fca00078e005f */
[----:B------:R0:W-:Y:S01]  /*34f0*/  @P0 STG.E.U16 desc[UR36][R20.64+0x40], R14 ;  /* 0x0000400e14000986 */ /* 0x0001e2000c101524 */
[----:B------:R-:W-:-:S13]  /*3500*/  ISETP.GT.AND P0, PT, R3, RZ, P1 ;  /* 0x000000ff0300720c */ /* 0x000fda0000f04270 */
[----:B0-----:R-:W-:Y:S05]  /*3510*/  @!P0 BRA `(.L_x_67) ;  /* 0x0000000000048947 */ /* 0x001fea0003800000 */
[----:B------:R0:W5:Y:S02]  /*3520*/  LDG.E.LTC128B.U16 R104, desc[UR36][R8.64+0x42] ;  /* 0x0000422408687981 */ /* 0x000164000c1e1520 */
.L_x_67:
[----:B------:R-:W-:Y:S05]  /*3530*/  BSYNC B1 ;  /* 0x0000000000017941 */ /* 0x000fea0003800000 */
.L_x_66:
        /* <DEDUP_REMOVED lines=11> */
.L_x_69:
[----:B------:R-:W-:Y:S05]  /*35f0*/  BSYNC B1 ;  /* 0x0000000000017941 */ /* 0x000fea0003800000 */
.L_x_68:
        /* <DEDUP_REMOVED lines=9> */
.L_x_71:
[----:B------:R-:W-:Y:S05]  /*3690*/  BSYNC B1 ;  /* 0x0000000000017941 */ /* 0x000fea0003800000 */
.L_x_70:
        /* <DEDUP_REMOVED lines=11> */
.L_x_73:
[----:B------:R-:W-:Y:S05]  /*3750*/  BSYNC B1 ;  /* 0x0000000000017941 */ /* 0x000fea0003800000 */
.L_x_72:
[----:B-----5:R-:W-:Y:S01]  /*3760*/  HADD2.F32 R21, -RZ, R104.H0_H0 ;  /* 0x20000068ff157230 */ /* 0x020fe20000004100 */
[----:B------:R-:W-:Y:S01]  /*3770*/  ISETP.GT.AND P5, PT, R4, 0x29, PT ;  /* 0x000000290400780c */ /* 0x000fe20003fa4270 */
[----:B------:R-:W-:Y:S01]  /*3780*/  @P0 IMAD.MOV.U32 R20, RZ, RZ, R94 ;  /* 0x000000ffff140224 */ /* 0x000fe200078e005e */
[----:B------:R-:W-:Y:S02]  /*3790*/  BSSY B1, `(.L_x_74) ;  /* 0x000000b000017945 */ /* 0x000fe40003800000 */
[----:B------:R-:W-:-:S04]  /*37a0*/  FMUL R21, R21, R90 ;  /* 0x0000005a15157220 */ /* 0x000fc80000400000 */
[----:B------:R-:W-:-:S05]  /*37b0*/  FFMA R21, R76, R88, R21 ;  /* 0x000000584c157223 */ /* 0x000fca0000000015 */
[----:B------:R-:W-:-:S04]  /*37c0*/  F2FP.F16.F32.PACK_AB R21, RZ, R21 ;  /* 0x00000015ff15723e */ /* 0x000fc800000000ff */
[----:B------:R-:W-:Y:S01]  /*37d0*/  PRMT R14, R21, 0x7610, R14 ;  /* 0x00007610150e7816 */ /* 0x000fe2000000000e */
[----:B------:R-:W-:-:S05]  /*37e0*/  @P0 IMAD.MOV.U32 R21, RZ, RZ, R95 ;  /* 0x000000ffff150224 */ /* 0x000fca00078e005f */
[----:B------:R1:W-:Y:S01]  /*37f0*/  @P0 STG.E.U16 desc[UR36][R20.64+0x50], R14 ;  /* 0x0000500e14000986 */ /* 0x0003e2000c101524 */
[----:B------:R-:W-:Y:S02]  /*3800*/  ISETP.GT.AND P0, PT, R3, RZ, P5 ;  /* 0x000000ff0300720c */ /* 0x000fe40002f04270 */
[----:B-1----:R-:W-:-:S11]  /*3810*/  P2R R14, PR, RZ, 0x20 ;  /* 0x00000020ff0e7803 */ /* 0x002fd60000000000 */
[----:B------:R-:W-:Y:S05]  /*3820*/  @!P0 BRA `(.L_x_75) ;  /* 0x0000000000048947 */ /* 0x000fea0003800000 */
[----:B------:R1:W5:Y:S02]  /*3830*/  LDG.E.LTC128B.U16 R104, desc[UR36][R8.64+0x52] ;  /* 0x0000522408687981 */ /* 0x000364000c1e1520 */
.L_x_75:
[----:B------:R-:W-:Y:S05]  /*3840*/  BSYNC B1 ;  /* 0x0000000000017941 */ /* 0x000fea0003800000 */
.L_x_74:
        /* <DEDUP_REMOVED lines=11> */
.L_x_77:
[----:B------:R-:W-:Y:S05]  /*3900*/  BSYNC B1 ;  /* 0x0000000000017941 */ /* 0x000fea0003800000 */
.L_x_76:
        /* <DEDUP_REMOVED lines=9> */
.L_x_79:
[----:B------:R-:W-:Y:S05]  /*39a0*/  BSYNC B1 ;  /* 0x0000000000017941 */ /* 0x000fea0003800000 */
.L_x_78:
[----:B-----5:R-:W-:Y:S01]  /*39b0*/  HADD2.F32 R21, -RZ, R104.H0_H0 ;  /* 0x20000068ff157230 */ /* 0x020fe20000004100 */
[----:B------:R-:W-:Y:S01]  /*39c0*/  ISETP.GT.AND P3, PT, R4, 0x30, PT ;  /* 0x000000300400780c */ /* 0x000fe20003f64270 */
[----:B------:R-:W-:Y:S03]  /*39d0*/  BSSY B1, `(.L_x_80) ;  /* 0x0000008000017945 */ /* 0x000fe60003800000 */
[----:B------:R-:W-:-:S04]  /*39e0*/  FMUL R14, R21, R90 ;  /* 0x0000005a150e7220 */ /* 0x000fc80000400000 */
[----:B------:R-:W-:-:S05]  /*39f0*/  FFMA R14, R79, R88, R14 ;  /* 0x000000584f0e7223 */ /* 0x000fca000000000e */
[----:B------:R-:W-:-:S05]  /*3a00*/  F2FP.F16.F32.PACK_AB R14, RZ, R14 ;  /* 0x0000000eff0e723e */ /* 0x000fca00000000ff */
[----:B------:R0:W-:Y:S01]  /*3a10*/  @P0 STG.E.U16 desc[UR36][R58.64+0x52], R14 ;  /* 0x0000520e3a000986 */ /* 0x0001e2000c101524 */
[----:B------:R-:W-:-:S13]  /*3a20*/  ISETP.GT.AND P0, PT, R3, RZ, P3 ;  /* 0x000000ff0300720c */ /* 0x000fda0001f04270 */
[----:B0-----:R-:W-:Y:S05]  /*3a30*/  @!P0 BRA `(.L_x_81) ;  /* 0x0000000000048947 */ /* 0x001fea0003800000 */
[----:B------:R0:W5:Y:S02]  /*3a40*/  LDG.E.LTC128B.U16 R104, desc[UR36][R8.64+0x60] ;  /* 0x0000602408687981 */ /* 0x000164000c1e1520 */
.L_x_81:
[----:B------:R-:W-:Y:S05]  /*3a50*/  BSYNC B1 ;  /* 0x0000000000017941 */ /* 0x000fea0003800000 */
.L_x_80:
        /* <DEDUP_REMOVED lines=13> */
.L_x_83:
[----:B------:R-:W-:Y:S05]  /*3b30*/  BSYNC B1 ;  /* 0x0000000000017941 */ /* 0x000fea0003800000 */
.L_x_82:
        /* <DEDUP_REMOVED lines=11> */
.L_x_85:
[----:B------:R-:W-:Y:S05]  /*3bf0*/  BSYNC B1 ;  /* 0x0000000000017941 */ /* 0x000fea0003800000 */
.L_x_84:
        /* <DEDUP_REMOVED lines=9> */
.L_x_87:
[----:B------:R-:W-:Y:S05]  /*3c90*/  BSYNC B1 ;  /* 0x0000000000017941 */ /* 0x000fea0003800000 */
.L_x_86:
        /* <DEDUP_REMOVED lines=10> */
.L_x_89:
[----:B------:R-:W-:Y:S05]  /*3d40*/  BSYNC B1 ;  /* 0x0000000000017941 */ /* 0x000fea0003800000 */
.L_x_88:
[----:B-----5:R-:W-:Y:S01]  /*3d50*/  HADD2.F32 R21, -RZ, R104.H0_H0 ;  /* 0x20000068ff157230 */ /* 0x020fe20000004100 */
[----:B------:R-:W-:Y:S01]  /*3d60*/  BSSY B1, `(.L_x_90) ;  /* 0x0000011000017945 */ /* 0x000fe20003800000 */
[----:B------:R-:W-:Y:S02]  /*3d70*/  @P0 IMAD.MOV.U32 R66, RZ, RZ, R94 ;  /* 0x000000ffff420224 */ /* 0x000fe400078e005e */
[----:B------:R-:W-:Y:S02]  /*3d80*/  @P0 IMAD.MOV.U32 R67, RZ, RZ, R95 ;  /* 0x000000ffff430224 */ /* 0x000fe400078e005f */
[----:B------:R-:W-:-:S04]  /*3d90*/  FMUL R21, R21, R90 ;  /* 0x0000005a15157220 */ /* 0x000fc80000400000 */
[----:B------:R-:W-:-:S05]  /*3da0*/  FFMA R21, R84, R88, R21 ;  /* 0x0000005854157223 */ /* 0x000fca0000000015 */
[----:B------:R-:W-:-:S05]  /*3db0*/  F2FP.F16.F32.PACK_AB R21, RZ, R21 ;  /* 0x00000015ff15723e */ /* 0x000fca00000000ff */
[----:B------:R1:W-:Y:S01]  /*3dc0*/  @P0 STG.E.U16 desc[UR36][R66.64+0x70], R21 ;  /* 0x0000701542000986 */ /* 0x0003e2000c101524 */
[----:B------:R-:W-:-:S05]  /*3dd0*/  IADD3 R20, P0, R5, R100, RZ ;  /* 0x0000006405147210 */ /* 0x000fca0007f1e0ff */
[----:B-1----:R-:W-:Y:S01]  /*3de0*/  IMAD.X R21, R15, 0x1, R101, P0 ;  /* 0x000000010f157824 */ /* 0x002fe200000e0665 */
[----:B------:R-:W-:-:S05]  /*3df0*/  IADD3 R64, P0, R5, R100, RZ ;  /* 0x0000006405407210 */ /* 0x000fca0007f1e0ff */
[----:B------:R-:W-:Y:S01]  /*3e00*/  IMAD.X R65, R15, 0x1, R101, P0 ;  /* 0x000000010f417824 */ /* 0x000fe200000e0665 */
[----:B------:R-:W-:-:S05]  /*3e10*/  IADD3 R14, P0, R5, R94, RZ ;  /* 0x0000005e050e7210 */ /* 0x000fca0007f1e0ff */
[----:B------:R-:W-:Y:S01]  /*3e20*/  IMAD.X R15, R15, 0x1, R95, P0 ;  /* 0x000000010f0f7824 */ /* 0x000fe200000e065f */
[----:B------:R-:W-:-:S04]  /*3e30*/  ISETP.GT.AND P0, PT, R4, 0x39, PT ;  /* 0x000000390400780c */ /* 0x000fc80003f04270 */
[----:B------:R-:W-:-:S13]  /*3e40*/  ISETP.GT.AND P4, PT, R3, RZ, P0 ;  /* 0x000000ff0300720c */ /* 0x000fda0000784270 */
[----:B------:R-:W-:Y:S05]  /*3e50*/  @!P4 BRA `(.L_x_91) ;  /* 0x000000000004c947 */ /* 0x000fea0003800000 */
[----:B------:R1:W5:Y:S02]  /*3e60*/  LDG.E.LTC128B.U16 R104, desc[UR36][R8.64+0x72] ;  /* 0x0000722408687981 */ /* 0x000364000c1e1520 */
.L_x_91:
[----:B------:R-:W-:Y:S05]  /*3e70*/  BSYNC B1 ;  /* 0x0000000000017941 */ /* 0x000fea0003800000 */
.L_x_90:
        /* <DEDUP_REMOVED lines=9> */
.L_x_93:
[----:B------:R-:W-:Y:S05]  /*3f10*/  BSYNC B1 ;  /* 0x0000000000017941 */ /* 0x000fea0003800000 */
.L_x_92:
        /* <DEDUP_REMOVED lines=9> */
.L_x_95:
[----:B------:R-:W-:Y:S05]  /*3fb0*/  BSYNC B1 ;  /* 0x0000000000017941 */ /* 0x000fea0003800000 */
.L_x_94:
[----:B-----5:R-:W-:-:S05]  /*3fc0*/  HADD2.F32 R5, -RZ, R104.H0_H0 ;  /* 0x20000068ff057230 */ /* 0x020fca0000004100 */
[----:B------:R-:W-:-:S04]  /*3fd0*/  FMUL R4, R5, R90 ;  /* 0x0000005a05047220 */ /* 0x000fc80000400000 */
[----:B------:R-:W-:-:S05]  /*3fe0*/  FFMA R4, R87, R88, R4 ;  /* 0x0000005857047223 */ /* 0x000fca0000000004 */
[----:B------:R-:W-:-:S05]  /*3ff0*/  F2FP.F16.F32.PACK_AB R4, RZ, R4 ;  /* 0x00000004ff04723e */ /* 0x000fca00000000ff */
[----:B------:R0:W-:Y:S01]  /*4000*/  @P4 STG.E.U16 desc[UR36][R58.64+0x72], R4 ;  /* 0x000072043a004986 */ /* 0x0001e2000c101524 */
[----:B------:R-:W-:-:S13]  /*4010*/  ISETP.GT.AND P4, PT, R3, 0x80, P6 ;  /* 0x000000800300780c */ /* 0x000fda0003784270 */
[----:B------:R-:W2:Y:S01]  /*4020*/  @P4 LDG.E.LTC128B.U16 R104, desc[UR36][R62.64] ;  /* 0x000000243e684981 */ /* 0x000ea2000c1e1520 */
[----:B------:R-:W-:Y:S01]  /*4030*/  BSSY B1, `(.L_x_96) ;  /* 0x000000a000017945 */ /* 0x000fe20003800000 */
[----:B--2---:R-:W-:-:S05]  /*4040*/  HADD2.F32 R5, -RZ, R104.H0_H0 ;  /* 0x20000068ff057230 */ /* 0x004fca0000004100 */
[----:B------:R-:W-:-:S04]  /*4050*/  FMUL R5, R5, R90 ;  /* 0x0000005a05057220 */ /* 0x000fc80000400000 */
[----:B------:R-:W-:-:S05]  /*4060*/  FFMA R5, R24, R88, R5 ;  /* 0x0000005818057223 */ /* 0x000fca0000000005 */
[----:B------:R-:W-:-:S05]  /*4070*/  F2FP.F16.F32.PACK_AB R5, RZ, R5 ;  /* 0x00000005ff05723e */ /* 0x000fca00000000ff */
[----:B------:R0:W-:Y:S01]  /*4080*/  @P4 STG.E.U16 desc[UR36][R14.64], R5 ;  /* 0x000000050e004986 */ /* 0x0001e2000c101524 */
[----:B------:R-:W-:-:S04]  /*4090*/  ISETP.NE.AND P4, PT, R107, RZ, PT ;  /* 0x000000ff6b00720c */ /* 0x000fc80003f85270 */
[----:B------:R-:W-:-:S13]  /*40a0*/  ISETP.GT.AND P4, PT, R3, 0x80, P4 ;  /* 0x000000800300780c */ /* 0x000fda0002784270 */
[----:B0-----:R-:W-:Y:S05]  /*40b0*/  @!P4 BRA `(.L_x_97) ;  /* 0x000000000004c947 */ /* 0x001fea0003800000 */
[----:B------:R0:W5:Y:S02]  /*40c0*/  LDG.E.LTC128B.U16 R104, desc[UR36][R60.64+0x2] ;  /* 0x000002243c687981 */ /* 0x000164000c1e1520 */
.L_x_97:
[----:B------:R-:W-:Y:S05]  /*40d0*/  BSYNC B1 ;  /* 0x0000000000017941 */ /* 0x000fea0003800000 */
.L_x_96:
[----:B-----5:R-:W-:Y:S01]  /*40e0*/  HADD2.F32 R5, -RZ, R104.H0_H0 ;  /* 0x20000068ff057230 */ /* 0x020fe20000004100 */
[----:B------:R-:W-:Y:S01]  /*40f0*/  ISETP.GT.AND P6, PT, R3, 0x88, P6 ;  /* 0x000000880300780c */ /* 0x000fe200037c4270 */
[----:B------:R-:W-:Y:S03]  /*4100*/  BSSY B1, `(.L_x_98) ;  /* 0x000000a000017945 */ /* 0x000fe60003800000 */
[----:B------:R-:W-:Y:S01]  /*4110*/  FMUL R4, R5, R90 ;  /* 0x0000005a05047220 */ /* 0x000fe20000400000 */
[----:B------:R-:W-:-:S03]  /*4120*/  @P4 IMAD.MOV.U32 R5, RZ, RZ, R15 ;  /* 0x000000ffff054224 */ /* 0x000fc600078e000f */
[----:B------:R-:W-:-:S05]  /*4130*/  FFMA R4, R25, R88, R4 ;  /* 0x0000005819047223 */ /* 0x000fca0000000004 */
[----:B------:R-:W-:-:S04]  /*4140*/  F2FP.F16.F32.PACK_AB R4, RZ, R4 ;  /* 0x00000004ff04723e */ /* 0x000fc800000000ff */
[----:B-1-34-:R-:W-:Y:S01]  /*4150*/  PRMT R8, R4, 0x7610, R8 ;  /* 0x0000761004087816 */ /* 0x01afe20000000008 */
[----:B------:R-:W-:-:S05]  /*4160*/  @P4 IMAD.MOV.U32 R4, RZ, RZ, R14 ;  /* 0x000000ffff044224 */ /* 0x000fca00078e000e */
[----:B------:R1:W-:Y:S01]  /*4170*/  @P4 STG.E.U16 desc[UR36][R4.64+0x2], R8 ;  /* 0x0000020804004986 */ /* 0x0003e2000c101524 */
[----:B------:R-:W-:Y:S05]  /*4180*/  @!P6 BRA `(.L_x_99) ;  /* 0x000000000004e947 */ /* 0x000fea0003800000 */
[----:B------:R2:W5:Y:S02]  /*4190*/  LDG.E.LTC128B.U16 R104, desc[UR36][R6.64] ;  /* 0x0000002406687981 */ /* 0x000564000c1e1520 */
.L_x_99:
[----:B------:R-:W-:Y:S05]  /*41a0*/  BSYNC B1 ;  /* 0x0000000000017941 */ /* 0x000fea0003800000 */
.L_x_98:
[----:B-1---5:R-:W-:Y:S01]  /*41b0*/  HADD2.F32 R5, -RZ, R104.H0_H0 ;  /* 0x20000068ff057230 */ /* 0x022fe20000004100 */
[----:B------:R-:W-:Y:S01]  /*41c0*/  ISETP.NE.AND P4, PT, R107, RZ, PT ;  /* 0x000000ff6b00720c */ /* 0x000fe20003f85270 */
[----:B------:R-:W-:Y:S03]  /*41d0*/  BSSY B1, `(.L_x_100) ;  /* 0x0000008000017945 */ /* 0x000fe60003800000 */
[----:B------:R-:W-:Y:S01]  /*41e0*/  FMUL R5, R5, R90 ;  /* 0x0000005a05057220 */ /* 0x000fe20000400000 */
[----:B------:R-:W-:-:S03]  /*41f0*/  ISETP.GT.AND P4, PT, R3, 0x88, P4 ;  /* 0x000000880300780c */ /* 0x000fc60002784270 */
[----:B------:R-:W-:-:S05]  /*4200*/  FFMA R5, R26, R88, R5 ;  /* 0x000000581a057223 */ /* 0x000fca0000000005 */
[----:B------:R-:W-:-:S05]  /*4210*/  F2FP.F16.F32.PACK_AB R5, RZ, R5 ;  /* 0x00000005ff05723e */ /* 0x000fca00000000ff */
[----:B------:R1:W-:Y:S01]  /*4220*/  @P6 STG.E.U16 desc[UR36][R20.64], R5 ;  /* 0x0000000514006986 */ /* 0x0003e2000c101524 */
[----:B------:R-:W-:Y:S05]  /*4230*/  @!P4 BRA `(.L_x_101) ;  /* 0x000000000004c947 */ /* 0x000fea0003800000 */
[----:B------:R3:W5:Y:S02]  /*4240*/  LDG.E.LTC128B.U16 R104, desc[UR36][R10.64+0x2] ;  /* 0x000002240a687981 */ /* 0x000764000c1e1520 */
.L_x_101:
[----:B------:R-:W-:Y:S05]  /*4250*/  BSYNC B1 ;  /* 0x0000000000017941 */ /* 0x000fea0003800000 */
.L_x_100:
[----:B-1---5:R-:W-:Y:S01]  /*4260*/  HADD2.F32 R5, -RZ, R104.H0_H0 ;  /* 0x20000068ff057230 */ /* 0x022fe20000004100 */
[----:B------:R-:W-:Y:S01]  /*4270*/  ISETP.NE.AND P6, PT, R108, RZ, PT ;  /* 0x000000ff6c00720c */ /* 0x000fe20003fc5270 */
[----:B------:R-:W-:Y:S03]  /*4280*/  BSSY B1, `(.L_x_102) ;  /* 0x0000008000017945 */ /* 0x000fe60003800000 */
[----:B------:R-:W-:-:S04]  /*4290*/  FMUL R4, R5, R90 ;  /* 0x0000005a05047220 */ /* 0x000fc80000400000 */
[----:B------:R-:W-:-:S05]  /*42a0*/  FFMA R4, R27, R88, R4 ;  /* 0x000000581b047223 */ /* 0x000fca0000000004 */
[----:B------:R-:W-:-:S05]  /*42b0*/  F2FP.F16.F32.PACK_AB R4, RZ, R4 ;  /* 0x00000004ff04723e */ /* 0x000fca00000000ff */
[----:B------:R1:W-:Y:S01]  /*42c0*/  @P4 STG.E.U16 desc[UR36][R64.64+0x2], R4 ;  /* 0x0000020440004986 */ /* 0x0003e2000c101524 */
[----:B------:R-:W-:-:S13]  /*42d0*/  ISETP.GT.AND P4, PT, R3, 0x80, P6 ;  /* 0x000000800300780c */ /* 0x000fda0003784270 */
[----:B-1----:R-:W-:Y:S05]  /*42e0*/  @!P4 BRA `(.L_x_103) ;  /* 0x000000000004c947 */ /* 0x002fea0003800000 */
[----:B------:R1:W5:Y:S02]  /*42f0*/  LDG.E.LTC128B.U16 R104, desc[UR36][R60.64+0x10] ;  /* 0x000010243c687981 */ /* 0x000364000c1e1520 */
.L_x_103:
[----:B------:R-:W-:Y:S05]  /*4300*/  BSYNC B1 ;  /* 0x0000000000017941 */ /* 0x000fea0003800000 */
.L_x_102:
[----:B-----5:R-:W-:Y:S01]  /*4310*/  HADD2.F32 R5, -RZ, R104.H0_H0 ;  /* 0x20000068ff057230 */ /* 0x020fe20000004100 */
[----:B------:R-:W-:Y:S01]  /*4320*/  ISETP.NE.AND P6, PT, R109, RZ, PT ;  /* 0x000000ff6d00720c */ /* 0x000fe20003fc5270 */
[----:B------:R-:W-:Y:S01]  /*4330*/  @P4 IMAD.MOV.U32 R4, RZ, RZ, R14 ;  /* 0x000000ffff044224 */ /* 0x000fe200078e000e */
[----:B------:R-:W-:Y:S02]  /*4340*/  BSSY B1, `(.L_x_104) ;  /* 0x000000a000017945 */ /* 0x000fe40003800000 */
[----:B------:R-:W-:-:S04]  /*4350*/  FMUL R5, R5, R90 ;  /* 0x0000005a05057220 */ /* 0x000fc80000400000 */
[----:B------:R-:W-:-:S05]  /*4360*/  FFMA R5, R28, R88, R5 ;  /* 0x000000581c057223 */ /* 0x000fca0000000005 */
[----:B------:R-:W-:-:S04]  /*4370*/  F2FP.F16.F32.PACK_AB R5, RZ, R5 ;  /* 0x00000005ff05723e */ /* 0x000fc800000000ff */
[----:B--2---:R-:W-:Y:S01]  /*4380*/  PRMT R6, R5, 0x7610, R6 ;  /* 0x0000761005067816 */ /* 0x004fe20000000006 */
[----:B------:R-:W-:-:S05]  /*4390*/  @P4 IMAD.MOV.U32 R5, RZ, RZ, R15 ;  /* 0x000000ffff054224 */ /* 0x000fca00078e000f */
[----:B------:R2:W-:Y:S01]  /*43a0*/  @P4 STG.E.U16 desc[UR36][R4.64+0x10], R6 ;  /* 0x0000100604004986 */ /* 0x0005e2000c101524 */
[----:B------:R-:W-:-:S13]  /*43b0*/  ISETP.GT.AND P4, PT, R3, 0x80, P6 ;  /* 0x000000800300780c */ /* 0x000fda0003784270 */
[----:B--2---:R-:W-:Y:S05]  /*43c0*/  @!P4 BRA `(.L_x_105) ;  /* 0x000000000004c947 */ /* 0x004fea0003800000 */
[----:B------:R2:W5:Y:S02]  /*43d0*/  LDG.E.LTC128B.U16 R104, desc[UR36][R60.64+0x12] ;  /* 0x000012243c687981 */ /* 0x000564000c1e1520 */
.L_x_105:
[----:B------:R-:W-:Y:S05]  /*43e0*/  BSYNC B1 ;  /* 0x0000000000017941 */ /* 0x000fea0003800000 */
.L_x_104:
[----:B-----5:R-:W-:Y:S01]  /*43f0*/  HADD2.F32 R5, -RZ, R104.H0_H0 ;  /* 0x20000068ff057230 */ /* 0x020fe20000004100 */
[----:B------:R-:W-:Y:S04]  /*4400*/  BSSY B1, `(.L_x_106) ;  /* 0x000000c000017945 */ /* 0x000fe80003800000 */
[----:B------:R-:W-:Y:S01]  /*4410*/  FMUL R4, R5, R90 ;  /* 0x0000005a05047220 */ /* 0x000fe20000400000 */
[----:B------:R-:W-:-:S03]  /*4420*/  @P4 IMAD.MOV.U32 R5, RZ, RZ, R15 ;  /* 0x000000ffff054224 */ /* 0x000fc600078e000f */
[----:B------:R-:W-:-:S05]  /*4430*/  FFMA R4, R29, R88, R4 ;  /* 0x000000581d047223 */ /* 0x000fca0000000004 */
[----:B------:R-:W-:-:S04]  /*4440*/  F2FP.F16.F32.PACK_AB R4, RZ, R4 ;  /* 0x00000004ff04723e */ /* 0x000fc800000000ff */
[----:B------:R-:W-:Y:S01]  /*4450*/  PRMT R6, R4, 0x7610, R6 ;  /* 0x0000761004067816 */ /* 0x000fe20000000006 */
[----:B------:R-:W-:-:S05]  /*4460*/  @P4 IMAD.MOV.U32 R4, RZ, RZ, R14 ;  /* 0x000000ffff044224 */ /* 0x000fca00078e000e */
[----:B------:R4:W-:Y:S01]  /*4470*/  @P4 STG.E.U16 desc[UR36][R4.64+0x12], R6 ;  /* 0x0000120604004986 */ /* 0x0009e2000c101524 */
[----:B------:R-:W-:-:S04]  /*4480*/  ISETP.NE.AND P4, PT, R108, RZ, PT ;  /* 0x000000ff6c00720c */ /* 0x000fc80003f85270 */
[----:B------:R-:W-:-:S13]  /*4490*/  ISETP.GT.AND P4, PT, R3, 0x88, P4 ;  /* 0x000000880300780c */ /* 0x000fda0002784270 */
[----:B----4-:R-:W-:Y:S05]  /*44a0*/  @!P4 BRA `(.L_x_107) ;  /* 0x000000000004c947 */ /* 0x010fea0003800000 */
[----:B------:R4:W5:Y:S02]  /*44b0*/  LDG.E.LTC128B.U16 R104, desc[UR36][R10.64+0x10] ;  /* 0x000010240a687981 */ /* 0x000964000c1e1520 */
.L_x_107:
[----:B------:R-:W-:Y:S05]  /*44c0*/  BSYNC B1 ;  /* 0x0000000000017941 */ /* 0x000fea0003800000 */
.L_x_106:
        /* <DEDUP_REMOVED lines=9> */
.L_x_109:
[----:B------:R-:W-:Y:S05]  /*4560*/  BSYNC B1 ;  /* 0x0000000000017941 */ /* 0x000fea0003800000 */
.L_x_108:
[----:B-----5:R-:W-:Y:S01]  /*4570*/  HADD2.F32 R5, -RZ, R104.H0_H0 ;  /* 0x20000068ff057230 */ /* 0x020fe20000004100 */
[----:B------:R-:W-:Y:S01]  /*4580*/  ISETP.NE.AND P6, PT, R105, RZ, PT ;  /* 0x000000ff6900720c */ /* 0x000fe20003fc5270 */
[----:B------:R-:W-:Y:S03]  /*4590*/  BSSY B1, `(.L_x_110) ;  /* 0x000000b000017945 */ /* 0x000fe60003800000 */
[----:B------:R-:W-:Y:S01]  /*45a0*/  FMUL R4, R5, R90 ;  /* 0x0000005a05047220 */ /* 0x000fe20000400000 */
[----:B------:R-:W-:-:S03]  /*45b0*/  @P4 IMAD.MOV.U32 R5, RZ, RZ, R13 ;  /* 0x000000ffff054224 */ /* 0x000fc600078e000d */
[----:B------:R-:W-:-:S05]  /*45c0*/  FFMA R4, R31, R88, R4 ;  /* 0x000000581f047223 */ /* 0x000fca0000000004 */
[----:B------:R-:W-:-:S04]  /*45d0*/  F2FP.F16.F32.PACK_AB R4, RZ, R4 ;  /* 0x00000004ff04723e */ /* 0x000fc800000000ff */
[----:B------:R-:W-:Y:S01]  /*45e0*/  PRMT R6, R4, 0x7610, R6 ;  /* 0x0000761004067816 */ /* 0x000fe20000000006 */
[----:B------:R-:W-:-:S05]  /*45f0*/  @P4 IMAD.MOV.U32 R4, RZ, RZ, R12 ;  /* 0x000000ffff044224 */ /* 0x000fca00078e000c */
[----:B------:R0:W-:Y:S01]  /*4600*/  @P4 STG.E.U16 desc[UR36][R4.64+0x12], R6 ;  /* 0x0000120604004986 */ /* 0x0001e2000c101524 */
[----:B------:R-:W-:-:S13]  /*4610*/  ISETP.GT.AND P4, PT, R3, 0x80, P6 ;  /* 0x000000800300780c */ /* 0x000fda0003784270 */
[----:B0-----:R-:W-:Y:S05]  /*4620*/  @!P4 BRA `(.L_x_111) ;  /* 0x000000000004c947 */ /* 0x001fea0003800000 */
[----:B------:R0:W5:Y:S02]  /*4630*/  LDG.E.LTC128B.U16 R104, desc[UR36][R60.64+0x20] ;  /* 0x000020243c687981 */ /* 0x000164000c1e1520 */
.L_x_111:
[----:B------:R-:W-:Y:S05]  /*4640*/  BSYNC B1 ;  /* 0x0000000000017941 */ /* 0x000fea0003800000 */
.L_x_110:
[----:B-----5:R-:W-:Y:S01]  /*4650*/  HADD2.F32 R5, -RZ, R104.H0_H0 ;  /* 0x20000068ff057230 */ /* 0x020fe20000004100 */
[----:B------:R-:W-:Y:S01]  /*4660*/  ISETP.NE.AND P6, PT, R89, RZ, PT ;  /* 0x000000ff5900720c */ /* 0x000fe20003fc5270 */
        /* <DEDUP_REMOVED lines=11> */
.L_x_113:
[----:B------:R-:W-:Y:S05]  /*4720*/  BSYNC B1 ;  /* 0x0000000000017941 */ /* 0x000fea0003800000 */
.L_x_112:
        /* <DEDUP_REMOVED lines=11> */
[----:B0-----:R-:W-:Y:S05]  /*47e0*/  @!P4 BRA `(.L_x_115) ;  /* 0x000000000004c947 */ /* 0x001fea0003800000 */
[----:B------:R0:W5:Y:S02]  /*47f0*/  LDG.E.LTC128B.U16 R104, desc[UR36][R10.64+0x20] ;  /* 0x000020240a687981 */ /* 0x000164000c1e1520 */
.L_x_115:
[----:B------:R-:W-:Y:S05]  /*4800*/  BSYNC B1 ;  /* 0x0000000000017941 */ /* 0x000fea0003800000 */
.L_x_114:
[----:B-----5:R-:W-:Y:S01]  /*4810*/  HADD2.F32 R5, -RZ, R104.H0_H0 ;  /* 0x20000068ff057230 */ /* 0x020fe20000004100 */
[----:B------:R-:W-:Y:S01]  /*4820*/  BSSY B1, `(.L_x_116) ;  /* 0x000000b000017945 */ /* 0x000fe20003800000 */
[----:B------:R-:W-:-:S03]  /*4830*/  @P4 IMAD.MOV.U32 R4, RZ, RZ, R12 ;  /* 0x000000ffff044224 */ /* 0x000fc600078e000c */
        /* <DEDUP_REMOVED lines=9> */
.L_x_117:
[----:B------:R-:W-:Y:S05]  /*48d0*/  BSYNC B1 ;  /* 0x0000000000017941 */ /* 0x000fea0003800000 */
.L_x_116:
        /* <DEDUP_REMOVED lines=13> */
.L_x_119:
[----:B------:R-:W-:Y:S05]  /*49b0*/  BSYNC B1 ;  /* 0x0000000000017941 */ /* 0x000fea0003800000 */
.L_x_118:
        /* <DEDUP_REMOVED lines=13> */
.L_x_121:
[----:B------:R-:W-:Y:S05]  /*4a90*/  BSYNC B1 ;  /* 0x0000000000017941 */ /* 0x000fea0003800000 */
.L_x_120:
        /* <DEDUP_REMOVED lines=13> */
.L_x_123:
[----:B------:R-:W-:Y:S05]  /*4b70*/  BSYNC B1 ;  /* 0x0000000000017941 */ /* 0x000fea0003800000 */
.L_x_122:
        /* <DEDUP_REMOVED lines=12> */
.L_x_125:
[----:B------:R-:W-:Y:S05]  /*4c40*/  BSYNC B1 ;  /* 0x0000000000017941 */ /* 0x000fea0003800000 */
.L_x_124:
        /* <DEDUP_REMOVED lines=13> */
.L_x_127:
[----:B------:R-:W-:Y:S05]  /*4d20*/  BSYNC B1 ;  /* 0x0000000000017941 */ /* 0x000fea0003800000 */
.L_x_126:
        /* <DEDUP_REMOVED lines=13> */
.L_x_129:
[----:B------:R-:W-:Y:S05]  /*4e00*/  BSYNC B1 ;  /* 0x0000000000017941 */ /* 0x000fea0003800000 */
.L_x_128:
        /* <DEDUP_REMOVED lines=13> */
.L_x_131:
[----:B------:R-:W-:Y:S05]  /*4ee0*/  BSYNC B1 ;  /* 0x0000000000017941 */ /* 0x000fea0003800000 */
.L_x_130:
        /* <DEDUP_REMOVED lines=12> */
.L_x_133:
[----:B------:R-:W-:Y:S05]  /*4fb0*/  BSYNC B1 ;  /* 0x0000000000017941 */ /* 0x000fea0003800000 */
.L_x_132:
        /* <DEDUP_REMOVED lines=13> */
.L_x_135:
[----:B------:R-:W-:Y:S05]  /*5090*/  BSYNC B1 ;  /* 0x0000000000017941 */ /* 0x000fea0003800000 */
.L_x_134:
        /* <DEDUP_REMOVED lines=12> */
.L_x_137:
[----:B------:R-:W-:Y:S05]  /*5160*/  BSYNC B1 ;  /* 0x0000000000017941 */ /* 0x000fea0003800000 */
.L_x_136:
        /* <DEDUP_REMOVED lines=12> */
.L_x_139:
[----:B------:R-:W-:Y:S05]  /*5230*/  BSYNC B1 ;  /* 0x0000000000017941 */ /* 0x000fea0003800000 */
.L_x_138:
[----:B-----5:R-:W-:Y:S01]  /*5240*/  HADD2.F32 R5, -RZ, R104.H0_H0 ;  /* 0x20000068ff057230 */ /* 0x020fe20000004100 */
[----:B------:R-:W-:Y:S01]  /*5250*/  ISETP.GT.AND P5, PT, R3, 0x88, P5 ;  /* 0x000000880300780c */ /* 0x000fe20002fa4270 */
        /* <DEDUP_REMOVED lines=8> */
[----:B------:R-:W-:Y:S05]  /*52e0*/  @!P5 BRA `(.L_x_141) ;  /* 0x000000000004d947 */ /* 0x000fea0003800000 */
[----:B------:R0:W5:Y:S02]  /*52f0*/  LDG.E.LTC128B.U16 R104, desc[UR36][R10.64+0x52] ;  /* 0x000052240a687981 */ /* 0x000164000c1e1520 */
.L_x_141:
[----:B------:R-:W-:Y:S05]  /*5300*/  BSYNC B1 ;  /* 0x0000000000017941 */ /* 0x000fea0003800000 */
.L_x_140:
[----:B0----5:R-:W-:Y:S01]  /*5310*/  HADD2.F32 R5, -RZ, R104.H0_H0 ;  /* 0x20000068ff057230 */ /* 0x021fe20000004100 */
[----:B------:R-:W-:Y:S01]  /*5320*/  ISETP.GT.AND P4, PT, R3, 0x80, P3 ;  /* 0x000000800300780c */ /* 0x000fe20001f84270 */
        /* <DEDUP_REMOVED lines=8> */
[----:B------:R-:W-:Y:S05]  /*53b0*/  @!P4 BRA `(.L_x_143) ;  /* 0x000000000004c947 */ /* 0x000fea0003800000 */
[----:B------:R0:W5:Y:S02]  /*53c0*/  LDG.E.LTC128B.U16 R104, desc[UR36][R60.64+0x60] ;  /* 0x000060243c687981 */ /* 0x000164000c1e1520 */
.L_x_143:
[----:B------:R-:W-:Y:S05]  /*53d0*/  BSYNC B1 ;  /* 0x0000000000017941 */ /* 0x000fea0003800000 */
.L_x_142:
[----:B0----5:R-:W-:Y:S01]  /*53e0*/  HADD2.F32 R5, -RZ, R104.H0_H0 ;  /* 0x20000068ff057230 */ /* 0x021fe20000004100 */
        /* <DEDUP_REMOVED lines=11> */
.L_x_145:
[----:B------:R-:W-:Y:S05]  /*54a0*/  BSYNC B1 ;  /* 0x0000000000017941 */ /* 0x000fea0003800000 */
.L_x_144:
        /* <DEDUP_REMOVED lines=12> */
.L_x_147:
[----:B------:R-:W-:Y:S05]  /*5570*/  BSYNC B1 ;  /* 0x0000000000017941 */ /* 0x000fea0003800000 */
.L_x_146:
        /* <DEDUP_REMOVED lines=12> */
.L_x_149:
[----:B------:R-:W-:Y:S05]  /*5640*/  BSYNC B1 ;  /* 0x0000000000017941 */ /* 0x000fea0003800000 */
.L_x_148:
        /* <DEDUP_REMOVED lines=12> */
.L_x_151:
[----:B------:R-:W-:Y:S05]  /*5710*/  BSYNC B1 ;  /* 0x0000000000017941 */ /* 0x000fea0003800000 */
.L_x_150:
        /* <DEDUP_REMOVED lines=12> */
.L_x_153:
[----:B------:R-:W-:Y:S05]  /*57e0*/  BSYNC B1 ;  /* 0x0000000000017941 */ /* 0x000fea0003800000 */
.L_x_152:
        /* <DEDUP_REMOVED lines=9> */
.L_x_155:
[----:B------:R-:W-:Y:S05]  /*5880*/  BSYNC B1 ;  /* 0x0000000000017941 */ /* 0x000fea0003800000 */
.L_x_154:
[----:B-----5:R-:W-:Y:S01]  /*5890*/  HADD2.F32 R5, -RZ, R104.H0_H0 ;  /* 0x20000068ff057230 */ /* 0x020fe20000004100 */
[----:B------:R-:W-:Y:S01]  /*58a0*/  ISETP.GT.AND P0, PT, R3, 0x88, P0 ;  /* 0x000000880300780c */ /* 0x000fe20000704270 */
[----:B0-----:R-:W-:Y:S01]  /*58b0*/  @P1 IMAD.MOV.U32 R4, RZ, RZ, R12 ;  /* 0x000000ffff041224 */ /* 0x001fe200078e000c */
        /* <DEDUP_REMOVED lines=9> */
.L_x_157:
[----:B------:R-:W-:Y:S05]  /*5950*/  BSYNC B1 ;  /* 0x0000000000017941 */ /* 0x000fea0003800000 */
.L_x_156:
[----:B------:R-:W-:Y:S05]  /*5960*/  @!P0 BRA `(.L_x_158) ;  /* 0x0000001400f08947 */ /* 0x000fea0003800000 */
[----:B-----5:R-:W-:-:S05]  /*5970*/  HADD2.F32 R3, -RZ, R104.H0_H0 ;  /* 0x20000068ff037230 */ /* 0x020fca0000004100 */
[----:B0-----:R-:W-:-:S04]  /*5980*/  FMUL R4, R3, R90 ;  /* 0x0000005a03047220 */ /* 0x001fc80000400000 */
[----:B------:R-:W-:-:S05]  /*5990*/  FFMA R4, R55, R88, R4 ;  /* 0x0000005837047223 */ /* 0x000fca0000000004 */
[----:B------:R-:W-:-:S05]  /*59a0*/  F2FP.F16.F32.PACK_AB R4, RZ, R4 ;  /* 0x00000004ff04723e */ /* 0x000fca00000000ff */
[----:B------:R0:W-:Y:S01]  /*59b0*/  STG.E.U16 desc[UR36][R12.64+0x72], R4 ;  /* 0x000072040c007986 */ /* 0x0001e2000c101524 */
[----:B------:R-:W-:Y:S05]  /*59c0*/  BRA `(.L_x_158) ;  /* 0x0000001400d87947 */ /* 0x000fea0003800000 */
.L_x_35:
[----:B------:R-:W-:Y:S01]  /*59d0*/  ULDC.64 UR4, c[0x0][0x5c0] ;  /* 0x0001700000047ab9 */ /* 0x000fe20000000a00 */
[----:B------:R-:W-:Y:S01]  /*59e0*/  ISETP.GT.AND P3, PT, R4, 0x1, PT ;  /* 0x000000010400780c */ /* 0x000fe20003f64270 */
[-C--:B------:R-:W-:Y:S01]  /*59f0*/  FMUL R56, R56, R88.reuse ;  /* 0x0000005838387220 */ /* 0x080fe20000400000 */
[----:B------:R-:W-:Y:S01]  /*5a00*/  LEA R14, P1, R104, UR4, 0x1 ;  /* 0x00000004680e7c11 */ /* 0x000fe2000f8208ff */
[-C--:B------:R-:W-:Y:S01]  /*5a10*/  FMUL R57, R57, R88.reuse ;  /* 0x0000005839397220 */ /* 0x080fe20000400000 */
[----:B------:R-:W-:Y:S01]  /*5a20*/  IMAD.SHL.U32 R7, R12, 0x10, RZ ;  /* 0x000000100c077824 */ /* 0x000fe200078e00ff */
[C---:B------:R-:W-:Y:S01]  /*5a30*/  ISETP.GT.AND P2, PT, R3.reuse, 0x8, P6 ;  /* 0x000000080300780c */ /* 0x040fe20003744270 */
[-C--:B------:R-:W-:Y:S01]  /*5a40*/  FMUL R58, R58, R88.reuse ;  /* 0x000000583a3a7220 */ /* 0x080fe20000400000 */
[----:B------:R-:W-:Y:S01]  /*5a50*/  LEA.HI.X R15, R104, UR5, R95, 0x1, P1 ;  /* 0x00000005680f7c11 */ /* 0x000fe200088f0c5f */
[----:B------:R-:W-:Y:S01]  /*5a60*/  IMAD.SHL.U32 R89, R12, 0x100, RZ ;  /* 0x000001000c597824 */ /* 0x000fe200078e00ff */
[----:B------:R-:W-:Y:S01]  /*5a70*/  ISETP.GT.AND P1, PT, R3, RZ, P3 ;  /* 0x000000ff0300720c */ /* 0x000fe20001f24270 */
[----:B------:R-:W-:Y:S01]  /*5a80*/  FMUL R59, R59, R88 ;  /* 0x000000583b3b7220 */ /* 0x000fe20000400000 */
[----:B------:R-:W-:Y:S01]  /*5a90*/  F2FP.F16.F32.PACK_AB R56, RZ, R56 ;  /* 0x00000038ff38723e */ /* 0x000fe200000000ff */
[-C--:B------:R-:W-:Y:S01]  /*5aa0*/  FMUL R60, R60, R88.reuse ;  /* 0x000000583c3c7220 */ /* 0x080fe20000400000 */
[----:B------:R-:W-:Y:S01]  /*5ab0*/  F2FP.F16.F32.PACK_AB R57, RZ, R57 ;  /* 0x00000039ff39723e */ /* 0x000fe200000000ff */
[-C--:B------:R-:W-:Y:S01]  /*5ac0*/  FMUL R61, R61, R88.reuse ;  /* 0x000000583d3d7220 */ /* 0x080fe20000400000 */
[----:B------:R-:W-:Y:S01]  /*5ad0*/  SHF.L.U64.HI R5, R12, 0x4, R13 ;  /* 0x000000040c057819 */ /* 0x000fe2000001020d */
[----:B------:R-:W-:Y:S01]  /*5ae0*/  @P0 STG.E.U16 desc[UR36][R14.64], R56 ;  /* 0x000000380e000986 */ /* 0x000fe2000c101524 */
[----:B------:R-:W-:Y:S01]  /*5af0*/  PRMT R9, R57, 0x7610, R9 ;  /* 0x0000761039097816 */ /* 0x000fe20000000009 */
[----:B------:R-:W-:Y:S01]  /*5b00*/  FMUL R63, R63, R88 ;  /* 0x000000583f3f7220 */ /* 0x000fe20000400000 */
[----:B------:R-:W-:Y:S01]  /*5b10*/  IADD3 R8, P0, R7, R14, RZ ;  /* 0x0000000e07087210 */ /* 0x000fe20007f1e0ff */
[----:B------:R-:W-:Y:S01]  /*5b20*/  FMUL R62, R62, R88 ;  /* 0x000000583e3e7220 */ /* 0x000fe20000400000 */
[----:B------:R-:W-:Y:S01]  /*5b30*/  F2FP.F16.F32.PACK_AB R58, RZ, R58 ;  /* 0x0000003aff3a723e */ /* 0x000fe200000000ff */
[--C-:B------:R-:W-:Y:S01]  /*5b40*/  @P1 IMAD.MOV.U32 R10, RZ, RZ, R14.reuse ;  /* 0x000000ffff0a1224 */ /* 0x100fe200078e000e */
[----:B------:R-:W-:Y:S01]  /*5b50*/  SHF.L.U64.HI R57, R12, 0x8, R13 ;  /* 0x000000080c397819 */ /* 0x000fe2000001020d */
[--C-:B------:R-:W-:Y:S01]  /*5b60*/  @P1 IMAD.MOV.U32 R11, RZ, RZ, R15.reuse ;  /* 0x000000ffff0b1224 */ /* 0x100fe200078e000f */
[----:B------:R-:W-:Y:S01]  /*5b70*/  ISETP.GT.AND P4, PT, R4, 0x8, PT ;  /* 0x000000080400780c */ /* 0x000fe20003f84270 */
[-C--:B------:R-:W-:Y:S01]  /*5b80*/  FMUL R64, R64, R88.reuse ;  /* 0x0000005840407220 */ /* 0x080fe20000400000 */
[----:B------:R-:W-:Y:S01]  /*5b90*/  F2FP.F16.F32.PACK_AB R59, RZ, R59 ;  /* 0x0000003bff3b723e */ /* 0x000fe200000000ff */
[----:B------:R-:W-:Y:S01]  /*5ba0*/  FMUL R65, R65, R88 ;  /* 0x0000005841417220 */ /* 0x000fe20000400000 */
[----:B------:R0:W-:Y:S01]  /*5bb0*/  @P1 STG.E.U16 desc[UR36][R10.64+0x2], R9 ;  /* 0x000002090a001986 */ /* 0x0001e2000c101524 */
[----:B------:R-:W-:Y:S01]  /*5bc0*/  F2FP.F16.F32.PACK_AB R60, RZ, R60 ;  /* 0x0000003cff3c723e */ /* 0x000fe200000000ff */
[-C--:B------:R-:W-:Y:S01]  /*5bd0*/  FMUL R66, R66, R88.reuse ;  /* 0x0000005842427220 */ /* 0x080fe20000400000 */
[----:B------:R-:W-:Y:S01]  /*5be0*/  F2FP.F16.F32.PACK_AB R61, RZ, R61 ;  /* 0x0000003dff3d723e */ /* 0x000fe200000000ff */
[-C--:B------:R-:W-:Y:S01]  /*5bf0*/  FMUL R67, R67, R88.reuse ;  /* 0x0000005843437220 */ /* 0x080fe20000400000 */
[----:B------:R-:W-:Y:S01]  /*5c00*/  F2FP.F16.F32.PACK_AB R63, RZ, R63 ;  /* 0x0000003fff3f723e */ /* 0x000fe200000000ff */
[----:B------:R-:W-:Y:S01]  /*5c10*/  FMUL R68, R68, R88 ;  /* 0x0000005844447220 */ /* 0x000fe20000400000 */
[----:B------:R-:W-:Y:S01]  /*5c20*/  F2FP.F16.F32.PACK_AB R62, RZ, R62 ;  /* 0x0000003eff3e723e */ /* 0x000fe200000000ff */
[----:B------:R-:W-:Y:S01]  /*5c30*/  FMUL R69, R69, R88 ;  /* 0x0000005845457220 */ /* 0x000fe20000400000 */
[----:B------:R-:W-:Y:S01]  /*5c40*/  F2FP.F16.F32.PACK_AB R64, RZ, R64 ;  /* 0x00000040ff40723e */ /* 0x000fe200000000ff */
[-C--:B------:R-:W-:Y:S01]  /*5c50*/  FMUL R70, R70, R88.reuse ;  /* 0x0000005846467220 */ /* 0x080fe20000400000 */
[----:B------:R-:W-:Y:S01]  /*5c60*/  F2FP.F16.F32.PACK_AB R65, RZ, R65 ;  /* 0x00000041ff41723e */ /* 0x000fe200000000ff */
[----:B0-----:R-:W-:Y:S01]  /*5c70*/  IMAD.X R9, R5, 0x1, R15, P0 ;  /* 0x0000000105097824 */ /* 0x001fe200000e060f */
[----:B------:R-:W-:Y:S01]  /*5c80*/  ISETP.GT.AND P0, PT, R3, 0x8, P3 ;  /* 0x000000080300780c */ /* 0x000fe20001f04270 */
[-C--:B------:R-:W-:Y:S01]  /*5c90*/  FMUL R71, R71, R88.reuse ;  /* 0x0000005847477220 */ /* 0x080fe20000400000 */
[----:B------:R-:W-:Y:S01]  /*5ca0*/  ISETP.GT.AND P3, PT, R4, 0x9, PT ;  /* 0x000000090400780c */ /* 0x000fe20003f64270 */
[----:B------:R-:W-:Y:S01]  /*5cb0*/  FMUL R72, R72, R88 ;  /* 0x0000005848487220 */ /* 0x000fe20000400000 */
[----:B------:R-:W-:Y:S01]  /*5cc0*/  @P2 STG.E.U16 desc[UR36][R8.64], R58 ;  /* 0x0000003a08002986 */ /* 0x000fe2000c101524 */
[----:B------:R-:W-:Y:S01]  /*5cd0*/  IADD3 R6, P1, P2, R89, R14, R7 ;  /* 0x0000000e59067210 */ /* 0x000fe20007a3e007 */
[----:B------:R-:W-:Y:S01]  /*5ce0*/  FMUL R73, R73, R88 ;  /* 0x0000005849497220 */ /* 0x000fe20000400000 */
[----:B------:R-:W-:Y:S01]  /*5cf0*/  F2FP.F16.F32.PACK_AB R66, RZ, R66 ;  /* 0x00000042ff42723e */ /* 0x000fe200000000ff */
[-C--:B------:R-:W-:Y:S01]  /*5d00*/  FMUL R74, R74, R88.reuse ;  /* 0x000000584a4a7220 */ /* 0x080fe20000400000 */
[----:B------:R-:W-:Y:S01]  /*5d10*/  IADD3.X R7, R57, R15, R5, P1, P2 ;  /* 0x0000000f39077210 */ /* 0x000fe20000fe4405 */
[-C--:B------:R-:W-:Y:S01]  /*5d20*/  FMUL R75, R75, R88.reuse ;  /* 0x000000584b4b7220 */ /* 0x080fe20000400000 */
[C---:B------:R-:W-:Y:S01]  /*5d30*/  ISETP.GT.AND P1, PT, R3.reuse, RZ, P4 ;  /* 0x000000ff0300720c */ /* 0x040fe20002724270 */
[-C--:B------:R-:W-:Y:S01]  /*5d40*/  FMUL R76, R76, R88.reuse ;  /* 0x000000584c4c7220 */ /* 0x080fe20000400000 */
[----:B------:R-:W-:Y:S01]  /*5d50*/  @P0 STG.E.U16 desc[UR36][R8.64+0x2], R59 ;  /* 0x0000023b08000986 */ /* 0x000fe2000c101524 */
[----:B------:R-:W-:Y:S01]  /*5d60*/  ISETP.GT.AND P0, PT, R3, RZ, P3 ;  /* 0x000000ff0300720c */ /* 0x000fe20001f04270 */
[-C--:B------:R-:W-:Y:S01]  /*5d70*/  FMUL R77, R77, R88.reuse ;  /* 0x000000584d4d7220 */ /* 0x080fe20000400000 */
[----:B------:R-:W-:Y:S01]  /*5d80*/  ISETP.GT.AND P2, PT, R4, 0x11, PT ;  /* 0x000000110400780c */ /* 0x000fe20003f44270 */
[-C--:B------:R-:W-:Y:S01]  /*5d90*/  FMUL R78, R78, R88.reuse ;  /* 0x000000584e4e7220 */ /* 0x080fe20000400000 */
[----:B------:R-:W-:Y:S01]  /*5da0*/  F2FP.F16.F32.PACK_AB R67, RZ, R67 ;  /* 0x00000043ff43723e */ /* 0x000fe200000000ff */
[----:B------:R-:W-:Y:S01]  /*5db0*/  FMUL R79, R79, R88 ;  /* 0x000000584f4f7220 */ /* 0x000fe20000400000 */
[----:B------:R-:W-:Y:S01]  /*5dc0*/  F2FP.F16.F32.PACK_AB R68, RZ, R68 ;  /* 0x00000044ff44723e */ /* 0x000fe200000000ff */
[-C--:B------:R-:W-:Y:S01]  /*5dd0*/  FMUL R80, R80, R88.reuse ;  /* 0x0000005850507220 */ /* 0x080fe20000400000 */
[----:B------:R-:W-:Y:S01]  /*5de0*/  F2FP.F16.F32.PACK_AB R69, RZ, R69 ;  /* 0x00000045ff45723e */ /* 0x000fe200000000ff */
[----:B------:R-:W-:Y:S01]  /*5df0*/  FMUL R81, R81, R88 ;  /* 0x0000005851517220 */ /* 0x000fe20000400000 */
[--C-:B------:R-:W-:Y:S01]  /*5e00*/  @P1 IMAD.MOV.U32 R10, RZ, RZ, R14.reuse ;  /* 0x000000ffff0a1224 */ /* 0x100fe200078e000e */
[----:B------:R-:W-:Y:S01]  /*5e10*/  F2FP.F16.F32.PACK_AB R70, RZ, R70 ;  /* 0x00000046ff46723e */ /* 0x000fe200000000ff */
[--C-:B------:R-:W-:Y:S01]  /*5e20*/  @P1 IMAD.MOV.U32 R11, RZ, RZ, R15.reuse ;  /* 0x000000ffff0b1224 */ /* 0x100fe200078e000f */
[----:B------:R-:W-:Y:S01]  /*5e30*/  F2FP.F16.F32.PACK_AB R71, RZ, R71 ;  /* 0x00000047ff47723e */ /* 0x000fe200000000ff */
[----:B------:R-:W-:Y:S01]  /*5e40*/  FMUL R82, R82, R88 ;  /* 0x0000005852527220 */ /* 0x000fe20000400000 */
[----:B------:R-:W-:Y:S01]  /*5e50*/  F2FP.F16.F32.PACK_AB R72, RZ, R72 ;  /* 0x00000048ff48723e */ /* 0x000fe200000000ff */
[-C--:B------:R-:W-:Y:S01]  /*5e60*/  FMUL R83, R83, R88.reuse ;  /* 0x0000005853537220 */ /* 0x080fe20000400000 */
[----:B------:R0:W-:Y:S01]  /*5e70*/  @P1 STG.E.U16 desc[UR36][R10.64+0x10], R60 ;  /* 0x0000103c0a001986 */ /* 0x0001e2000c101524 */
[----:B------:R-:W-:Y:S01]  /*5e80*/  ISETP.GT.AND P1, PT, R3, 0x8, P4 ;  /* 0x000000080300780c */ /* 0x000fe20002724270 */
[-C--:B------:R-:W-:Y:S01]  /*5e90*/  FMUL R84, R84, R88.reuse ;  /* 0x0000005854547220 */ /* 0x080fe20000400000 */
[----:B------:R-:W-:Y:S01]  /*5ea0*/  F2FP.F16.F32.PACK_AB R73, RZ, R73 ;  /* 0x00000049ff49723e */ /* 0x000fe200000000ff */
[----:B------:R-:W-:Y:S01]  /*5eb0*/  FMUL R85, R85, R88 ;  /* 0x0000005855557220 */ /* 0x000fe20000400000 */
[----:B------:R-:W-:Y:S01]  /*5ec0*/  F2FP.F16.F32.PACK_AB R74, RZ, R74 ;  /* 0x0000004aff4a723e */ /* 0x000fe200000000ff */
[-C--:B------:R-:W-:Y:S01]  /*5ed0*/  FMUL R86, R86, R88.reuse ;  /* 0x0000005856567220 */ /* 0x080fe20000400000 */
[----:B------:R-:W-:Y:S01]  /*5ee0*/  F2FP.F16.F32.PACK_AB R75, RZ, R75 ;  /* 0x0000004bff4b723e */ /* 0x000fe200000000ff */
[-C--:B------:R-:W-:Y:S01]  /*5ef0*/  FMUL R87, R87, R88.reuse ;  /* 0x0000005857577220 */ /* 0x080fe20000400000 */
[----:B------:R-:W-:Y:S01]  /*5f00*/  ISETP.GT.AND P5, PT, R4, 0x28, PT ;  /* 0x000000280400780c */ /* 0x000fe20003fa4270 */
[----:B------:R-:W-:Y:S01]  /*5f10*/  FMUL R24, R24, R88 ;  /* 0x0000005818187220 */ /* 0x000fe20000400000 */
[----:B------:R-:W-:Y:S01]  /*5f20*/  F2FP.F16.F32.PACK_AB R76, RZ, R76 ;  /* 0x0000004cff4c723e */ /* 0x000fe200000000ff */
[--C-:B0-----:R-:W-:Y:S01]  /*5f30*/  @P0 IMAD.MOV.U32 R10, RZ, RZ, R14.reuse ;  /* 0x000000ffff0a0224 */ /* 0x101fe200078e000e */
[----:B------:R-:W-:Y:S01]  /*5f40*/  ISETP.GT.AND P4, PT, R4, 0x29, PT ;  /* 0x000000290400780c */ /* 0x000fe20003f84270 */
        /* <DEDUP_REMOVED lines=8> */
[C---:B------:R-:W-:Y:S01]  /*5fd0*/  ISETP.GT.AND P3, PT, R4.reuse, 0x10, PT ;  /* 0x000000100400780c */ /* 0x040fe20003f64270 */
[----:B------:R-:W-:Y:S01]  /*5fe0*/  @P1 STG.E.U16 desc[UR36][R8.64+0x10], R62 ;  /* 0x0000103e08001986 */ /* 0x000fe2000c101524 */
        /* <DEDUP_REMOVED lines=8> */
[----:B------:R-:W-:Y:S01]  /*6070*/  F2FP.F16.F32.PACK_AB R82, RZ, R82 ;  /* 0x00000052ff52723e */ /* 0x000fe200000000ff */
[----:B------:R-:W-:Y:S01]  /*6080*/  @P0 STG.E.U16 desc[UR36][R8.64+0x12], R63 ;  /* 0x0000123f08000986 */ /* 0x000fe2000c101524 */
[----:B------:R-:W-:Y:S01]  /*6090*/  ISETP.GT.AND P0, PT, R3, RZ, P3 ;  /* 0x000000ff0300720c */ /* 0x000fe20001f04270 */
[-C--:B------:R-:W-:Y:S01]  /*60a0*/  FMUL R32, R32, R88.reuse ;  /* 0x0000005820207220 */ /* 0x080fe20000400000 */
[----:B------:R-:W-:Y:S01]  /*60b0*/  F2FP.F16.F32.PACK_AB R83, RZ, R83 ;  /* 0x00000053ff53723e */ /* 0x000fe200000000ff */
[----:B------:R-:W-:Y:S01]  /*60c0*/  FMUL R33, R33, R88 ;  /* 0x0000005821217220 */ /* 0x000fe20000400000 */
[----:B------:R-:W-:Y:S01]  /*60d0*/  F2FP.F16.F32.PACK_AB R84, RZ, R84 ;  /* 0x00000054ff54723e */ /* 0x000fe200000000ff */
[-C--:B------:R-:W-:Y:S01]  /*60e0*/  FMUL R34, R34, R88.reuse ;  /* 0x0000005822227220 */ /* 0x080fe20000400000 */
[----:B------:R-:W-:Y:S01]  /*60f0*/  P2R R5, PR, RZ, 0x20 ;  /* 0x00000020ff057803 */ /* 0x000fe20000000000 */
[-C--:B------:R-:W-:Y:S01]  /*6100*/  FMUL R35, R35, R88.reuse ;  /* 0x0000005823237220 */ /* 0x080fe20000400000 */
[----:B------:R-:W-:Y:S01]  /*6110*/  F2FP.F16.F32.PACK_AB R85, RZ, R85 ;  /* 0x00000055ff55723e */ /* 0x000fe200000000ff */
[----:B------:R-:W-:Y:S01]  /*6120*/  FMUL R36, R36, R88 ;  /* 0x0000005824247220 */ /* 0x000fe20000400000 */
[----:B------:R-:W-:Y:S01]  /*6130*/  F2FP.F16.F32.PACK_AB R86, RZ, R86 ;  /* 0x00000056ff56723e */ /* 0x000fe200000000ff */
[----:B------:R-:W-:Y:S01]  /*6140*/  FMUL R37, R37, R88 ;  /* 0x0000005825257220 */ /* 0x000fe20000400000 */
[----:B------:R-:W-:Y:S01]  /*6150*/  F2FP.F16.F32.PACK_AB R87, RZ, R87 ;  /* 0x00000057ff57723e */ /* 0x000fe200000000ff */
[--C-:B0-----:R-:W-:Y:S01]  /*6160*/  @P0 IMAD.MOV.U32 R10, RZ, RZ, R14.reuse ;  /* 0x000000ffff0a0224 */ /* 0x101fe200078e000e */
[----:B------:R-:W-:Y:S01]  /*6170*/  F2FP.F16.F32.PACK_AB R24, RZ, R24 ;  /* 0x00000018ff18723e */ /* 0x000fe200000000ff */
[--C-:B------:R-:W-:Y:S01]  /*6180*/  @P0 IMAD.MOV.U32 R11, RZ, RZ, R15.reuse ;  /* 0x000000ffff0b0224 */ /* 0x100fe200078e000f */
[----:B------:R-:W-:Y:S01]  /*6190*/  F2FP.F16.F32.PACK_AB R25, RZ, R25 ;  /* 0x00000019ff19723e */ /* 0x000fe200000000ff */
[----:B------:R-:W-:Y:S01]  /*61a0*/  FMUL R38, R38, R88 ;  /* 0x0000005826267220 */ /* 0x000fe20000400000 */
[----:B------:R-:W-:Y:S01]  /*61b0*/  F2FP.F16.F32.PACK_AB R26, RZ, R26 ;  /* 0x0000001aff1a723e */ /* 0x000fe200000000ff */
[-C--:B------:R-:W-:Y:S01]  /*61c0*/  FMUL R39, R39, R88.reuse ;  /* 0x0000005827277220 */ /* 0x080fe20000400000 */
[----:B------:R0:W-:Y:S01]  /*61d0*/  @P0 STG.E.U16 desc[UR36][R10.64+0x20], R64 ;  /* 0x000020400a000986 */ /* 0x0001e2000c101524 */
[----:B------:R-:W-:Y:S01]  /*61e0*/  ISETP.GT.AND P0, PT, R3, RZ, P2 ;  /* 0x000000ff0300720c */ /* 0x000fe20001704270 */
        /* <DEDUP_REMOVED lines=12> */
[----:B0-----:R-:W-:Y:S01]  /*62b0*/  @P0 IMAD.MOV.U32 R10, RZ, RZ, R14 ;  /* 0x000000ffff0a0224 */ /* 0x001fe200078e000e */
[----:B------:R-:W-:Y:S01]  /*62c0*/  F2FP.F16.F32.PACK_AB R33, RZ, R33 ;  /* 0x00000021ff21723e */ /* 0x000fe200000000ff */
[----:B------:R-:W-:Y:S01]  /*62d0*/  @P0 IMAD.MOV.U32 R11, RZ, RZ, R15 ;  /* 0x000000ffff0b0224 */ /* 0x000fe200078e000f */
[----:B------:R-:W-:Y:S01]  /*62e0*/  F2FP.F16.F32.PACK_AB R34, RZ, R34 ;  /* 0x00000022ff22723e */ /* 0x000fe200000000ff */
[-C--:B------:R-:W-:Y:S01]  /*62f0*/  FMUL R46, R46, R88.reuse ;  /* 0x000000582e2e7220 */ /* 0x080fe20000400000 */
[----:B------:R-:W-:Y:S01]  /*6300*/  F2FP.F16.F32.PACK_AB R35, RZ, R35 ;  /* 0x00000023ff23723e */ /* 0x000fe200000000ff */
[-C--:B------:R-:W-:Y:S01]  /*6310*/  FMUL R47, R47, R88.reuse ;  /* 0x000000582f2f7220 */ /* 0x080fe20000400000 */
[----:B------:R0:W-:Y:S01]  /*6320*/  @P0 STG.E.U16 desc[UR36][R10.64+0x22], R65 ;  /* 0x000022410a000986 */ /* 0x0001e2000c101524 */
[----:B------:R-:W-:Y:S01]  /*6330*/  ISETP.GT.AND P0, PT, R3, 0x8, P3 ;  /* 0x000000080300780c */ /* 0x000fe20001f04270 */
[-C--:B------:R-:W-:Y:S01]  /*6340*/  FMUL R48, R48, R88.reuse ;  /* 0x0000005830307220 */ /* 0x080fe20000400000 */
[----:B------:R-:W-:Y:S01]  /*6350*/  ISETP.GT.AND P3, PT, R4, 0x30, PT ;  /* 0x000000300400780c */ /* 0x000fe20003f64270 */
        /* <DEDUP_REMOVED lines=11> */
[----:B------:R-:W-:Y:S01]  /*6410*/  ISETP.GT.AND P0, PT, R3, 0x8, P2 ;  /* 0x000000080300780c */ /* 0x000fe20001704270 */
[-C--:B------:R-:W-:Y:S01]  /*6420*/  FMUL R54, R54, R88.reuse ;  /* 0x0000005836367220 */ /* 0x080fe20000400000 */
[----:B------:R-:W-:Y:S01]  /*6430*/  ISETP.GT.AND P2, PT, R4, 0x18, PT ;  /* 0x000000180400780c */ /* 0x000fe20003f44270 */
[----:B------:R-:W-:Y:S01]  /*6440*/  FMUL R55, R55, R88 ;  /* 0x0000005837377220 */ /* 0x000fe20000400000 */
[----:B------:R-:W-:-:S02]  /*6450*/  F2FP.F16.F32.PACK_AB R41, RZ, R41 ;  /* 0x00000029ff29723e */ /* 0x000fc400000000ff */
[----:B------:R-:W-:Y:S02]  /*6460*/  F2FP.F16.F32.PACK_AB R42, RZ, R42 ;  /* 0x0000002aff2a723e */ /* 0x000fe400000000ff */
[----:B------:R-:W-:Y:S02]  /*6470*/  F2FP.F16.F32.PACK_AB R43, RZ, R43 ;  /* 0x0000002bff2b723e */ /* 0x000fe400000000ff */
[----:B------:R-:W-:Y:S02]  /*6480*/  F2FP.F16.F32.PACK_AB R44, RZ, R44 ;  /* 0x0000002cff2c723e */ /* 0x000fe400000000ff */
[----:B------:R-:W-:Y:S01]  /*6490*/  F2FP.F16.F32.PACK_AB R45, RZ, R45 ;  /* 0x0000002dff2d723e */ /* 0x000fe200000000ff */
[----:B------:R-:W-:Y:S01]  /*64a0*/  @P0 STG.E.U16 desc[UR36][R8.64+0x22], R67 ;  /* 0x0000224308000986 */ /* 0x000fe2000c101524 */
[----:B------:R-:W-:Y:S02]  /*64b0*/  ISETP.GT.AND P0, PT, R3, RZ, P2 ;  /* 0x000000ff0300720c */ /* 0x000fe40001704270 */
[----:B------:R-:W-:-:S02]  /*64c0*/  F2FP.F16.F32.PACK_AB R46, RZ, R46 ;  /* 0x0000002eff2e723e */ /* 0x000fc400000000ff */
[----:B------:R-:W-:Y:S02]  /*64d0*/  F2FP.F16.F32.PACK_AB R47, RZ, R47 ;  /* 0x0000002fff2f723e */ /* 0x000fe400000000ff */
[----:B------:R-:W-:Y:S02]  /*64e0*/  F2FP.F16.F32.PACK_AB R48, RZ, R48 ;  /* 0x00000030ff30723e */ /* 0x000fe400000000ff */
[----:B------:R-:W-:Y:S02]  /*64f0*/  F2FP.F16.F32.PACK_AB R49, RZ, R49 ;  /* 0x00000031ff31723e */ /* 0x000fe400000000ff */
[----:B------:R-:W-:Y:S02]  /*6500*/  F2FP.F16.F32.PACK_AB R50, RZ, R50 ;  /* 0x00000032ff32723e */ /* 0x000fe400000000ff */
[----:B------:R-:W-:Y:S01]  /*6510*/  F2FP.F16.F32.PACK_AB R51, RZ, R51 ;  /* 0x00000033ff33723e */ /* 0x000fe200000000ff */
[----:B0-----:R-:W-:Y:S01]  /*6520*/  @P0 IMAD.MOV.U32 R10, RZ, RZ, R14 ;  /* 0x000000ffff0a0224 */ /* 0x001fe200078e000e */
[----:B------:R-:W-:Y:S01]  /*6530*/  F2FP.F16.F32.PACK_AB R52, RZ, R52 ;  /* 0x00000034ff34723e */ /* 0x000fe200000000ff */
[----:B------:R-:W-:Y:S01]  /*6540*/  @P0 IMAD.MOV.U32 R11, RZ, RZ, R15 ;  /* 0x000000ffff0b0224 */ /* 0x000fe200078e000f */
[----:B------:R-:W-:-:S02]  /*6550*/  F2FP.F16.F32.PACK_AB R53, RZ, R53 ;  /* 0x00000035ff35723e */ /* 0x000fc400000000ff */
[----:B------:R-:W-:Y:S02]  /*6560*/  F2FP.F16.F32.PACK_AB R54, RZ, R54 ;  /* 0x00000036ff36723e */ /* 0x000fe400000000ff */
[----:B------:R0:W-:Y:S01]  /*6570*/  @P0 STG.E.U16 desc[UR36][R10.64+0x30], R68 ;  /* 0x000030440a000986 */ /* 0x0001e2000c101524 */
[----:B------:R-:W-:Y:S02]  /*6580*/  ISETP.GT.AND P0, PT, R3, RZ, P1 ;  /* 0x000000ff0300720c */ /* 0x000fe40000f04270 */
[----:B------:R-:W-:-:S11]  /*6590*/  F2FP.F16.F32.PACK_AB R55, RZ, R55 ;  /* 0x00000037ff37723e */ /* 0x000fd600000000ff */
[----:B0-----:R-:W-:Y:S02]  /*65a0*/  @P0 IMAD.MOV.U32 R10, RZ, RZ, R14 ;  /* 0x000000ffff0a0224 */ /* 0x001fe400078e000e */
[----:B------:R-:W-:-:S05]  /*65b0*/  @P0 IMAD.MOV.U32 R11, RZ, RZ, R15 ;  /* 0x000000ffff0b0224 */ /* 0x000fca00078e000f */
[----:B------:R0:W-:Y:S01]  /*65c0*/  @P0 STG.E.U16 desc[UR36][R10.64+0x32], R69 ;  /* 0x000032450a000986 */ /* 0x0001e2000c101524 */
[----:B------:R-:W-:Y:S02]  /*65d0*/  ISETP.GT.AND P0, PT, R3, 0x8, P2 ;  /* 0x000000080300780c */ /* 0x000fe40001704270 */
[----:B------:R-:W-:-:S11]  /*65e0*/  ISETP.GT.AND P2, PT, R4, 0x20, PT ;  /* 0x000000200400780c */ /* 0x000fd60003f44270 */
[----:B------:R-:W-:Y:S01]  /*65f0*/  @P0 STG.E.U16 desc[UR36][R8.64+0x30], R70 ;  /* 0x0000304608000986 */ /* 0x000fe2000c101524 */
[----:B------:R-:W-:Y:S02]  /*6600*/  ISETP.GT.AND P0, PT, R3, 0x8, P1 ;  /* 0x000000080300780c */ /* 0x000fe40000f04270 */
[----:B------:R-:W-:-:S11]  /*6610*/  ISETP.GT.AND P1, PT, R4, 0x21, PT ;  /* 0x000000210400780c */ /* 0x000fd60003f24270 */
[----:B------:R-:W-:Y:S01]  /*6620*/  @P0 STG.E.U16 desc[UR36][R8.64+0x32], R71 ;  /* 0x0000324708000986 */ /* 0x000fe2000c101524 */
[----:B------:R-:W-:-:S13]  /*6630*/  ISETP.GT.AND P0, PT, R3, RZ, P2 ;  /* 0x000000ff0300720c */ /* 0x000fda0001704270 */
[----:B0-----:R-:W-:Y:S02]  /*6640*/  @P0 IMAD.MOV.U32 R10, RZ, RZ, R14 ;  /* 0x000000ffff0a0224 */ /* 0x001fe400078e000e */
[----:B------:R-:W-:-:S05]  /*6650*/  @P0 IMAD.MOV.U32 R11, RZ, RZ, R15 ;  /* 0x000000ffff0b0224 */ /* 0x000fca00078e000f */
[----:B------:R0:W-:Y:S01]  /*6660*/  @P0 STG.E.U16 desc[UR36][R10.64+0x40], R72 ;  /* 0x000040480a000986 */ /* 0x0001e2000c101524 */
[----:B------:R-:W-:-:S13]  /*6670*/  ISETP.GT.AND P0, PT, R3, RZ, P1 ;  /* 0x000000ff0300720c */ /* 0x000fda0000f04270 */
[----:B0-----:R-:W-:Y:S02]  /*6680*/  @P0 IMAD.MOV.U32 R10, RZ, RZ, R14 ;  /* 0x000000ffff0a0224 */ /* 0x001fe400078e000e */
[----:B------:R-:W-:-:S05]  /*6690*/  @P0 IMAD.MOV.U32 R11, RZ, RZ, R15 ;  /* 0x000000ffff0b0224 */ /* 0x000fca00078e000f */
[----:B------:R0:W-:Y:S01]  /*66a0*/  @P0 STG.E.U16 desc[UR36][R10.64+0x42], R73 ;  /* 0x000042490a000986 */ /* 0x0001e2000c101524 */
[----:B------:R-:W-:Y:S02]  /*66b0*/  ISETP.GT.AND P0, PT, R3, 0x8, P2 ;  /* 0x000000080300780c */ /* 0x000fe40001704270 */
[----:B------:R-:W-:-:S11]  /*66c0*/  ISETP.GT.AND P2, PT, R4, 0x38, PT ;  /* 0x000000380400780c */ /* 0x000fd60003f44270 */
[----:B------:R-:W-:Y:S01]  /*66d0*/  @P0 STG.E.U16 desc[UR36][R8.64+0x40], R74 ;  /* 0x0000404a08000986 */ /* 0x000fe2000c101524 */
[----:B------:R-:W-:-:S13]  /*66e0*/  ISETP.GT.AND P0, PT, R3, 0x8, P1 ;  /* 0x000000080300780c */ /* 0x000fda0000f04270 */
        /* <DEDUP_REMOVED lines=9> */
[----:B------:R-:W-:-:S13]  /*6780*/  ISETP.GT.AND P0, PT, R3, 0x8, P5 ;  /* 0x000000080300780c */ /* 0x000fda0002f04270 */
[----:B------:R-:W-:Y:S01]  /*6790*/  @P0 STG.E.U16 desc[UR36][R8.64+0x50], R78 ;  /* 0x0000504e08000986 */ /* 0x000fe2000c101524 */
[----:B------:R-:W-:-:S13]  /*67a0*/  ISETP.GT.AND P0, PT, R3, 0x8, P4 ;  /* 0x000000080300780c */ /* 0x000fda0002704270 */
[----:B------:R-:W-:Y:S01]  /*67b0*/  @P0 STG.E.U16 desc[UR36][R8.64+0x52], R79 ;  /* 0x0000524f08000986 */ /* 0x000fe2000c101524 */
[----:B------:R-:W-:-:S13]  /*67c0*/  ISETP.GT.AND P0, PT, R3, RZ, P3 ;  /* 0x000000ff0300720c */ /* 0x000fda0001f04270 */
[----:B0-----:R-:W-:Y:S02]  /*67d0*/  @P0 IMAD.MOV.U32 R10, RZ, RZ, R14 ;  /* 0x000000ffff0a0224 */ /* 0x001fe400078e000e */
[----:B------:R-:W-:-:S05]  /*67e0*/  @P0 IMAD.MOV.U32 R11, RZ, RZ, R15 ;  /* 0x000000ffff0b0224 */ /* 0x000fca00078e000f */
[----:B------:R0:W-:Y:S01]  /*67f0*/  @P0 STG.E.U16 desc[UR36][R10.64+0x60], R80 ;  /* 0x000060500a000986 */ /* 0x0001e2000c101524 */
[----:B------:R-:W-:-:S04]  /*6800*/  ISETP.GT.AND P0, PT, R4, 0x31, PT ;  /* 0x000000310400780c */ /* 0x000fc80003f04270 */
        /* <DEDUP_REMOVED lines=8> */
[----:B------:R-:W-:-:S05]  /*6890*/  IADD3 R12, P1, R89, R8, RZ ;  /* 0x00000008590c7210 */ /* 0x000fca0007f3e0ff */
[----:B------:R-:W-:Y:S01]  /*68a0*/  IMAD.X R13, R57, 0x1, R9, P1 ;  /* 0x00000001390d7824 */ /* 0x000fe200008e0609 */
[----:B------:R-:W-:-:S13]  /*68b0*/  ISETP.GT.AND P1, PT, R3, RZ, P2 ;  /* 0x000000ff0300720c */ /* 0x000fda0001724270 */
[----:B------:R-:W-:Y:S01]  /*68c0*/  @P1 STG.E.U16 desc[UR36][R14.64+0x70], R84 ;  /* 0x000070540e001986 */ /* 0x000fe2000c101524 */
[----:B------:R-:W-:-:S05]  /*68d0*/  IADD3 R20, P1, R89, R8, RZ ;  /* 0x0000000859147210 */ /* 0x000fca0007f3e0ff */
[----:B------:R-:W-:Y:S01]  /*68e0*/  IMAD.X R21, R57, 0x1, R9, P1 ;  /* 0x0000000139157824 */ /* 0x000fe200008e0609 */
[----:B0-----:R-:W-:-:S05]  /*68f0*/  IADD3 R10, P1, R89, R14, RZ ;  /* 0x0000000e590a7210 */ /* 0x001fca0007f3e0ff */
[----:B------:R-:W-:Y:S01]  /*6900*/  IMAD.X R11, R57, 0x1, R15, P1 ;  /* 0x00000001390b7824 */ /* 0x000fe200008e060f */
[----:B------:R-:W-:-:S04]  /*6910*/  ISETP.GT.AND P1, PT, R4, 0x39, PT ;  /* 0x000000390400780c */ /* 0x000fc80003f24270 */
[----:B------:R-:W-:-:S13]  /*6920*/  ISETP.GT.AND P5, PT, R3, RZ, P1 ;  /* 0x000000ff0300720c */ /* 0x000fda0000fa4270 */
[----:B------:R-:W-:Y:S01]  /*6930*/  @P5 STG.E.U16 desc[UR36][R14.64+0x72], R85 ;  /* 0x000072550e005986 */ /* 0x000fe2000c101524 */
[----:B------:R-:W-:-:S13]  /*6940*/  ISETP.GT.AND P5, PT, R3, 0x8, P2 ;  /* 0x000000080300780c */ /* 0x000fda00017a4270 */
[----:B------:R-:W-:Y:S01]  /*6950*/  @P5 STG.E.U16 desc[UR36][R8.64+0x70], R86 ;  /* 0x0000705608005986 */ /* 0x000fe2000c101524 */
[----:B------:R-:W-:-:S13]  /*6960*/  ISETP.GT.AND P5, PT, R3, 0x8, P1 ;  /* 0x000000080300780c */ /* 0x000fda0000fa4270 */
[----:B------:R0:W-:Y:S01]  /*6970*/  @P5 STG.E.U16 desc[UR36][R8.64+0x72], R87 ;  /* 0x0000725708005986 */ /* 0x0001e2000c101524 */
[C---:B------:R-:W-:Y:S02]  /*6980*/  ISETP.GT.AND P5, PT, R3.reuse, 0x80, P6 ;  /* 0x000000800300780c */ /* 0x040fe400037a4270 */
[----:B------:R-:W-:-:S11]  /*6990*/  ISETP.GT.AND P6, PT, R3, 0x88, P6 ;  /* 0x000000880300780c */ /* 0x000fd600037c4270 */
[----:B------:R-:W-:Y:S01]  /*69a0*/  @P5 STG.E.U16 desc[UR36][R10.64], R24 ;  /* 0x000000180a005986 */ /* 0x000fe2000c101524 */
[----:B------:R-:W-:-:S04]  /*69b0*/  ISETP.GT.AND P5, PT, R4, 0x1, PT ;  /* 0x000000010400780c */ /* 0x000fc80003fa4270 */
[----:B------:R-:W-:-:S13]  /*69c0*/  ISETP.GT.AND P5, PT, R3, 0x80, P5 ;  /* 0x000000800300780c */ /* 0x000fda0002fa4270 */
[----:B0-----:R-:W-:Y:S02]  /*69d0*/  @P5 IMAD.MOV.U32 R8, RZ, RZ, R10 ;  /* 0x000000ffff085224 */ /* 0x001fe400078e000a */
[----:B------:R-:W-:-:S05]  /*69e0*/  @P5 IMAD.MOV.U32 R9, RZ, RZ, R11 ;  /* 0x000000ffff095224 */ /* 0x000fca00078e000b */
[----:B------:R0:W-:Y:S01]  /*69f0*/  @P5 STG.E.U16 desc[UR36][R8.64+0x2], R25 ;  /* 0x0000021908005986 */ /* 0x0001e2000c101524 */
[----:B------:R-:W-:-:S03]  /*6a00*/  ISETP.NE.AND P5, PT, R5, RZ, PT ;  /* 0x000000ff0500720c */ /* 0x000fc60003fa5270 */
[----:B------:R-:W-:Y:S01]  /*6a10*/  @P6 STG.E.U16 desc[UR36][R12.64], R26 ;  /* 0x0000001a0c006986 */ /* 0x000fe2000c101524 */
[----:B------:R-:W-:-:S04]  /*6a20*/  ISETP.GT.AND P6, PT, R4, 0x1, PT ;  /* 0x000000010400780c */ /* 0x000fc80003fc4270 */
[----:B------:R-:W-:-:S13]  /*6a30*/  ISETP.GT.AND P6, PT, R3, 0x88, P6 ;  /* 0x000000880300780c */ /* 0x000fda00037c4270 */
[----:B------:R-:W-:Y:S01]  /*6a40*/  @P6 STG.E.U16 desc[UR36][R20.64+0x2], R27 ;  /* 0x0000021b14006986 */ /* 0x000fe2000c101524 */
[----:B------:R-:W-:-:S04]  /*6a50*/  ISETP.GT.AND P6, PT, R4, 0x8, PT ;  /* 0x000000080400780c */ /* 0x000fc80003fc4270 */
[----:B------:R-:W-:-:S13]  /*6a60*/  ISETP.GT.AND P6, PT, R3, 0x80, P6 ;  /* 0x000000800300780c */ /* 0x000fda00037c4270 */
[----:B0-----:R-:W-:Y:S02]  /*6a70*/  @P6 IMAD.MOV.U32 R8, RZ, RZ, R10 ;  /* 0x000000ffff086224 */ /* 0x001fe400078e000a */
[----:B------:R-:W-:-:S05]  /*6a80*/  @P6 IMAD.MOV.U32 R9, RZ, RZ, R11 ;  /* 0x000000ffff096224 */ /* 0x000fca00078e000b */
[----:B------:R0:W-:Y:S01]  /*6a90*/  @P6 STG.E.U16 desc[UR36][R8.64+0x10], R28 ;  /* 0x0000101c08006986 */ /* 0x0001e2000c101524 */
[----:B------:R-:W-:-:S04]  /*6aa0*/  ISETP.GT.AND P6, PT, R4, 0x9, PT ;  /* 0x000000090400780c */ /* 0x000fc80003fc4270 */
[----:B------:R-:W-:-:S13]  /*6ab0*/  ISETP.GT.AND P6, PT, R3, 0x80, P6 ;  /* 0x000000800300780c */ /* 0x000fda00037c4270 */
[----:B0-----:R-:W-:Y:S02]  /*6ac0*/  @P6 IMAD.MOV.U32 R8, RZ, RZ, R10 ;  /* 0x000000ffff086224 */ /* 0x001fe400078e000a */
[----:B------:R-:W-:-:S05]  /*6ad0*/  @P6 IMAD.MOV.U32 R9, RZ, RZ, R11 ;  /* 0x000000ffff096224 */ /* 0x000fca00078e000b */
[----:B------:R0:W-:Y:S01]  /*6ae0*/  @P6 STG.E.U16 desc[UR36][R8.64+0x12], R29 ;  /* 0x0000121d08006986 */ /* 0x0001e2000c101524 */
[----:B------:R-:W-:-:S04]  /*6af0*/  ISETP.GT.AND P6, PT, R4, 0x8, PT ;  /* 0x000000080400780c */ /* 0x000fc80003fc4270 */
[----:B------:R-:W-:-:S13]  /*6b00*/  ISETP.GT.AND P6, PT, R3, 0x88, P6 ;  /* 0x000000880300780c */ /* 0x000fda00037c4270 */
        /* <DEDUP_REMOVED lines=45> */
[----:B------:R-:W-:Y:S01]  /*6de0*/  @P6 STG.E.U16 desc[UR36][R8.64+0x42], R41 ;  /* 0x0000422908006986 */ /* 0x000fe2000c101524 */
[----:B------:R-:W-:-:S04]  /*6df0*/  ISETP.GT.AND P6, PT, R4, 0x20, PT ;  /* 0x000000200400780c */ /* 0x000fc80003fc4270 */
[----:B------:R-:W-:-:S13]  /*6e00*/  ISETP.GT.AND P6, PT, R3, 0x88, P6 ;  /* 0x000000880300780c */ /* 0x000fda00037c4270 */
[----:B------:R-:W-:Y:S01]  /*6e10*/  @P6 STG.E.U16 desc[UR36][R6.64+0x40], R42 ;  /* 0x0000402a06006986 */ /* 0x000fe2000c101524 */
[----:B------:R-:W-:-:S04]  /*6e20*/  ISETP.GT.AND P6, PT, R4, 0x21, PT ;  /* 0x000000210400780c */ /* 0x000fc80003fc4270 */
[----:B------:R-:W-:-:S13]  /*6e30*/  ISETP.GT.AND P6, PT, R3, 0x88, P6 ;  /* 0x000000880300780c */ /* 0x000fda00037c4270 */
[----:B------:R-:W-:Y:S02]  /*6e40*/  @P6 IMAD.MOV.U32 R4, RZ, RZ, R6 ;  /* 0x000000ffff046224 */ /* 0x000fe400078e0006 */
[----:B------:R-:W-:-:S05]  /*6e50*/  @P6 IMAD.MOV.U32 R5, RZ, RZ, R7 ;  /* 0x000000ffff056224 */ /* 0x000fca00078e0007 */
[----:B------:R0:W-:Y:S01]  /*6e60*/  @P6 STG.E.U16 desc[UR36][R4.64+0x42], R43 ;  /* 0x0000422b04006986 */ /* 0x0001e2000c101524 */
[C---:B------:R-:W-:Y:S02]  /*6e70*/  ISETP.GT.AND P6, PT, R3.reuse, 0x80, P5 ;  /* 0x000000800300780c */ /* 0x040fe40002fc4270 */
[----:B------:R-:W-:-:S11]  /*6e80*/  ISETP.GT.AND P5, PT, R3, 0x88, P5 ;  /* 0x000000880300780c */ /* 0x000fd60002fa4270 */
[----:B0-----:R-:W-:Y:S02]  /*6e90*/  @P6 IMAD.MOV.U32 R4, RZ, RZ, R10 ;  /* 0x000000ffff046224 */ /* 0x001fe400078e000a */
[----:B------:R-:W-:-:S05]  /*6ea0*/  @P6 IMAD.MOV.U32 R5, RZ, RZ, R11 ;  /* 0x000000ffff056224 */ /* 0x000fca00078e000b */
[----:B------:R0:W-:Y:S01]  /*6eb0*/  @P6 STG.E.U16 desc[UR36][R4.64+0x50], R44 ;  /* 0x0000502c04006986 */ /* 0x0001e2000c101524 */
[C---:B------:R-:W-:Y:S02]  /*6ec0*/  ISETP.GT.AND P6, PT, R3.reuse, 0x80, P4 ;  /* 0x000000800300780c */ /* 0x040fe400027c4270 */
[----:B------:R-:W-:-:S11]  /*6ed0*/  ISETP.GT.AND P4, PT, R3, 0x88, P4 ;  /* 0x000000880300780c */ /* 0x000fd60002784270 */
[----:B0-----:R-:W-:Y:S02]  /*6ee0*/  @P6 IMAD.MOV.U32 R4, RZ, RZ, R10 ;  /* 0x000000ffff046224 */ /* 0x001fe400078e000a */
[----:B------:R-:W-:-:S05]  /*6ef0*/  @P6 IMAD.MOV.U32 R5, RZ, RZ, R11 ;  /* 0x000000ffff056224 */ /* 0x000fca00078e000b */
[----:B------:R0:W-:Y:S02]  /*6f00*/  @P6 STG.E.U16 desc[UR36][R4.64+0x52], R45 ;  /* 0x0000522d04006986 */ /* 0x0001e4000c101524 */
[----:B0-----:R-:W-:Y:S02]  /*6f10*/  @P5 IMAD.MOV.U32 R4, RZ, RZ, R6 ;  /* 0x000000ffff045224 */ /* 0x001fe400078e0006 */
[----:B------:R-:W-:-:S05]  /*6f20*/  @P5 IMAD.MOV.U32 R5, RZ, RZ, R7 ;  /* 0x000000ffff055224 */ /* 0x000fca00078e0007 */
[----:B------:R0:W-:Y:S01]  /*6f30*/  @P5 STG.E.U16 desc[UR36][R4.64+0x50], R46 ;  /* 0x0000502e04005986 */ /* 0x0001e2000c101524 */
[C---:B------:R-:W-:Y:S02]  /*6f40*/  ISETP.GT.AND P5, PT, R3.reuse, 0x80, P3 ;  /* 0x000000800300780c */ /* 0x040fe40001fa4270 */
[----:B------:R-:W-:Y:S01]  /*6f50*/  ISETP.GT.AND P3, PT, R3, 0x88, P3 ;  /* 0x000000880300780c */ /* 0x000fe20001f64270 */
        /* <DEDUP_REMOVED lines=17> */
[----:B------:R0:W-:Y:S02]  /*7070*/  @P3 STG.E.U16 desc[UR36][R4.64+0x60], R50 ;  /* 0x0000603204003986 */ /* 0x0001e4000c101524 */
[----:B0-----:R-:W-:Y:S02]  /*7080*/  @P0 IMAD.MOV.U32 R4, RZ, RZ, R6 ;  /* 0x000000ffff040224 */ /* 0x001fe400078e0006 */
[----:B------:R-:W-:-:S05]  /*7090*/  @P0 IMAD.MOV.U32 R5, RZ, RZ, R7 ;  /* 0x000000ffff050224 */ /* 0x000fca00078e0007 */
[----:B------:R0:W-:Y:S02]  /*70a0*/  @P0 STG.E.U16 desc[UR36][R4.64+0x62], R51 ;  /* 0x0000623304000986 */ /* 0x0001e4000c101524 */
[----:B0-----:R-:W-:Y:S02]  /*70b0*/  @P5 IMAD.MOV.U32 R4, RZ, RZ, R10 ;  /* 0x000000ffff045224 */ /* 0x001fe400078e000a */
[----:B------:R-:W-:-:S05]  /*70c0*/  @P5 IMAD.MOV.U32 R5, RZ, RZ, R11 ;  /* 0x000000ffff055224 */ /* 0x000fca00078e000b */
[----:B------:R0:W-:Y:S04]  /*70d0*/  @P5 STG.E.U16 desc[UR36][R4.64+0x70], R52 ;  /* 0x0000703404005986 */ /* 0x0001e8000c101524 */
[----:B------:R1:W-:Y:S01]  /*70e0*/  @P4 STG.E.U16 desc[UR36][R10.64+0x72], R53 ;  /* 0x000072350a004986 */ /* 0x0003e2000c101524 */
[----:B0-----:R-:W-:Y:S02]  /*70f0*/  @P2 IMAD.MOV.U32 R4, RZ, RZ, R6 ;  /* 0x000000ffff042224 */ /* 0x001fe400078e0006 */
[----:B------:R-:W-:-:S05]  /*7100*/  @P2 IMAD.MOV.U32 R5, RZ, RZ, R7 ;  /* 0x000000ffff052224 */ /* 0x000fca00078e0007 */
[----:B------:R1:W-:Y:S04]  /*7110*/  @P2 STG.E.U16 desc[UR36][R4.64+0x70], R54 ;  /* 0x0000703604002986 */ /* 0x0003e8000c101524 */
[----:B------:R1:W-:Y:S02]  /*7120*/  @P1 STG.E.U16 desc[UR36][R6.64+0x72], R55 ;  /* 0x0000723706001986 */ /* 0x0003e4000c101524 */
.L_x_158:
[----:B------:R-:W-:Y:S05]  /*7130*/  BSYNC B0 ;  /* 0x0000000000007941 */ /* 0x000fea0003800000 */
.L_x_34:
[----:B------:R-:W-:Y:S01]  /*7140*/  ULDC UR4, c[0x0][0xc] ;  /* 0x0000030000047ab9 */ /* 0x000fe20000000800 */
[----:B------:R-:W-:Y:S01]  /*7150*/  ULDC UR5, c[0x0][0x10] ;  /* 0x0000040000057ab9 */ /* 0x000fe20000000800 */
[----:B------:R-:W2:Y:S01]  /*7160*/  LDC R3, c[0x0][0x14] ;  /* 0x00000500ff037b82 */ /* 0x000ea20000000800 */
[----:B------:R-:W-:Y:S01]  /*7170*/  UIMAD.WIDE.U32 UR4, UR4, UR5, URZ ;  /* 0x00000005040472a5 */ /* 0x000fe2000f8e003f */
[----:B------:R-:W-:Y:S02]  /*7180*/  IMAD.MOV.U32 R92, RZ, RZ, -0x1 ;  /* 0xffffffffff5c7424 */ /* 0x000fe400078e00ff */
[----:B------:R-:W-:-:S03]  /*7190*/  IMAD.MOV.U32 R89, RZ, RZ, -0x1 ;  /* 0xffffffffff597424 */ /* 0x000fc600078e00ff */
[----:B--2---:R-:W-:-:S04]  /*71a0*/  IMAD.WIDE.U32 R16, R3, UR4, R16 ;  /* 0x0000000403107c25 */ /* 0x004fc8000f8e0010 */
[----:B------:R-:W-:Y:S01]  /*71b0*/  IMAD R3, R3, UR5, RZ ;  /* 0x0000000503037c24 */ /* 0x000fe2000f8e02ff */
[----:B------:R-:W-:Y:S02]  /*71c0*/  ULDC.64 UR4, c[0x0][0x650] ;  /* 0x0001940000047ab9 */ /* 0x000fe40000000a00 */
[----:B------:R-:W-:Y:S01]  /*71d0*/  ISETP.GE.U32.AND P0, PT, R16, UR4, PT ;  /* 0x0000000410007c0c */ /* 0x000fe2000bf06070 */
[--C-:B------:R-:W-:Y:S01]  /*71e0*/  IMAD.IADD R17, R17, 0x1, R3.reuse ;  /* 0x0000000111117824 */ /* 0x100fe200078e0203 */
[----:B------:R-:W-:-:S04]  /*71f0*/  PRMT R3, RZ, 0x7610, R3 ;  /* 0x00007610ff037816 */ /* 0x000fc80000000003 */
[----:B------:R-:W-:-:S13]  /*7200*/  ISETP.GE.U32.AND.EX P0, PT, R17, UR5, PT, P0 ;  /* 0x0000000511007c0c */ /* 0x000fda000bf06100 */
[----:B------:R-:W-:Y:S05]  /*7210*/  @P0 BRA `(.L_x_159) ;  /* 0x0000000400640947 */ /* 0x000fea0003800000 */
[----:B0-----:R-:W0:Y:S01]  /*7220*/  S2R R12, SR_CTAID.X ;  /* 0x00000000000c7919 */ /* 0x001e220000002500 */
[----:B-1-34-:R-:W1:Y:S01]  /*7230*/  LDC.64 R10, c[0x0][0x628] ;  /* 0x00018a00ff0a7b82 */ /* 0x01ae620000000a00 */
[----:B------:R-:W-:Y:S01]  /*7240*/  ULDC UR4, c[0x0][0x150] ;  /* 0x0000540000047ab9 */ /* 0x000fe20000000800 */
[----:B------:R-:W-:Y:S01]  /*7250*/  IMAD.MOV.U32 R8, RZ, RZ, R16 ;  /* 0x000000ffff087224 */ /* 0x000fe200078e0010 */
[----:B------:R-:W2:Y:S01]  /*7260*/  S2R R24, SR_CTAID.Y ;  /* 0x0000000000187919 */ /* 0x000ea20000002600 */
[----:B------:R-:W-:-:S04]  /*7270*/  IMAD.MOV.U32 R9, RZ, RZ, R17 ;  /* 0x000000ffff097224 */ /* 0x000fc800078e0011 */
[----:B------:R-:W3:Y:S08]  /*7280*/  LDC R21, c[0x0][0x144] ;  /* 0x00005100ff157b82 */ /* 0x000ef00000000800 */
[----:B------:R-:W4:Y:S08]  /*7290*/  LDC R0, c[0x0][0x630] ;  /* 0x00018c00ff007b82 */ /* 0x000f300000000800 */
[----:B------:R-:W2:Y:S01]  /*72a0*/  LDC.64 R14, c[0x0][0x620] ;  /* 0x00018800ff0e7b82 */ /* 0x000ea20000000a00 */
[----:B-1----:R-:W-:-:S04]  /*72b0*/  ISETP.NE.U32.AND P0, PT, R10, RZ, PT ;  /* 0x000000ff0a00720c */ /* 0x002fc80003f05070 */
[----:B------:R-:W-:Y:S02]  /*72c0*/  ISETP.NE.AND.EX P0, PT, R11, RZ, PT, P0 ;  /* 0x000000ff0b00720c */ /* 0x000fe40003f05300 */
[----:B0-----:R-:W-:-:S05]  /*72d0*/  I2FP.F32.U32 R3, R12 ;  /* 0x0000000c00037245 */ /* 0x001fca0000201000 */
[----:B------:R-:W-:-:S04]  /*72e0*/  FMUL R3, R3, UR4 ;  /* 0x0000000403037c20 */ /* 0x000fc80008400000 */
[----:B------:R0:W1:Y:S02]  /*72f0*/  F2I.U32.TRUNC.NTZ R20, R3 ;  /* 0x0000000300147305 */ /* 0x000064000020f000 */
[----:B---34-:R-:W-:Y:S05]  /*7300*/  @!P0 BRA `(.L_x_160) ;  /* 0x0000000000288947 */ /* 0x018fea0003800000 */
[----:B0-----:R-:W0:Y:S02]  /*7310*/  LDC R3, c[0x0][0x634] ;  /* 0x00018d00ff037b82 */ /* 0x001e240000000800 */
        /* <DEDUP_REMOVED lines=9> */
.L_x_160:
[----:B------:R-:W3:Y:S01]  /*73b0*/  LDC.64 R28, c[0x0][0x640] ;  /* 0x00019000ff1c7b82 */ /* 0x000ee20000000a00 */
[-CC-:B------:R-:W-:Y:S01]  /*73c0*/  SHF.R.U64 R89, R8, R0.reuse, R9.reuse ;  /* 0x0000000008597219 */ /* 0x180fe20000001209 */
[----:B-1----:R-:W-:Y:S01]  /*73d0*/  IMAD.MOV R20, RZ, RZ, -R20 ;  /* 0x000000ffff147224 */ /* 0x002fe200078e0a14 */
[----:B------:R-:W-:Y:S01]  /*73e0*/  SHF.R.U32.HI R0, RZ, R0, R9 ;  /* 0x00000000ff007219 */ /* 0x000fe20000011609 */
[----:B------:R-:W-:Y:S01]  /*73f0*/  ULDC UR4, c[0x0][0x154] ;  /* 0x0000550000047ab9 */ /* 0x000fe20000000800 */
[----:B0-----:R-:W-:Y:S01]  /*7400*/  IADD3 R3, P0, RZ, -R89, RZ ;  /* 0x80000059ff037210 */ /* 0x001fe20007f1e0ff */
[----:B------:R-:W-:Y:S02]  /*7410*/  IMAD R21, R21, R20, R12 ;  /* 0x0000001415157224 */ /* 0x000fe400078e020c */
[----:B------:R-:W0:Y:S01]  /*7420*/  LDC R6, c[0x0][0x618] ;  /* 0x00018600ff067b82 */ /* 0x000e220000000800 */
[----:B------:R-:W-:Y:S02]  /*7430*/  IMAD.MOV.U32 R7, RZ, RZ, 0x1 ;  /* 0x00000001ff077424 */ /* 0x000fe400078e00ff */
[----:B------:R-:W-:-:S04]  /*7440*/  IMAD.X R5, RZ, RZ, ~R0, P0 ;  /* 0x000000ffff057224 */ /* 0x000fc800000e0e00 */
[-C--:B--2---:R-:W-:Y:S01]  /*7450*/  IMAD R0, R5, R14.reuse, RZ ;  /* 0x0000000e05007224 */ /* 0x084fe200078e02ff */
[----:B------:R-:W1:Y:S01]  /*7460*/  LDC R8, c[0x0][0x608] ;  /* 0x00018200ff087b82 */ /* 0x000e620000000800 */
[----:B------:R-:W-:-:S04]  /*7470*/  IMAD.WIDE.U32 R4, R3, R14, R16 ;  /* 0x0000000e03047225 */ /* 0x000fc800078e0010 */
[----:B------:R-:W-:Y:S01]  /*7480*/  IMAD R3, R3, R15, R0 ;  /* 0x0000000f03037224 */ /* 0x000fe200078e0200 */
[----:B------:R-:W-:Y:S02]  /*7490*/  I2FP.F32.U32 R0, R24 ;  /* 0x0000001800007245 */ /* 0x000fe40000201000 */
[----:B------:R-:W2:Y:S01]  /*74a0*/  LDC R26, c[0x0][0x658] ;  /* 0x00019600ff1a7b82 */ /* 0x000ea20000000800 */
[----:B------:R-:W-:Y:S01]  /*74b0*/  IMAD.IADD R3, R5, 0x1, R3 ;  /* 0x0000000105037824 */ /* 0x000fe200078e0203 */
[----:B---3--:R-:W-:Y:S01]  /*74c0*/  ISETP.NE.U32.AND P0, PT, R28, RZ, PT ;  /* 0x000000ff1c00720c */ /* 0x008fe20003f05070 */
[----:B------:R-:W-:Y:S01]  /*74d0*/  FMUL R0, R0, UR4 ;  /* 0x0000000400007c20 */ /* 0x000fe20008400000 */
[----:B------:R-:W-:Y:S02]  /*74e0*/  IMAD.MOV.U32 R5, RZ, RZ, -0x1 ;  /* 0xffffffffff057424 */ /* 0x000fe400078e00ff */
[----:B------:R-:W-:Y:S01]  /*74f0*/  ISETP.NE.AND.EX P0, PT, R29, RZ, PT, P0 ;  /* 0x000000ff1d00720c */ /* 0x000fe20003f05300 */
[----:B------:R3:W4:Y:S01]  /*7500*/  F2I.U32.TRUNC.NTZ R13, R0 ;  /* 0x00000000000d7305 */ /* 0x000722000020f000 */
[----:B------:R-:W3:Y:S01]  /*7510*/  LDC R15, c[0x0][0x148] ;  /* 0x00005200ff0f7b82 */ /* 0x000ee20000000800 */
[----:B0-----:R-:W-:-:S02]  /*7520*/  SHF.R.U64 R12, R4, R6, R3 ;  /* 0x00000006040c7219 */ /* 0x001fc40000001203 */
[----:B------:R-:W-:-:S05]  /*7530*/  SHF.R.U32.HI R3, RZ, R6, R3 ;  /* 0x00000006ff037219 */ /* 0x000fca0000011603 */
[----:B------:R-:W0:Y:S01]  /*7540*/  LDC R20, c[0x0][0x600] ;  /* 0x00018000ff147b82 */ /* 0x000e220000000800 */
[-CC-:B-1----:R-:W-:Y:S02]  /*7550*/  SHF.R.U64 R10, R12, R8.reuse, R3.reuse ;  /* 0x000000080c0a7219 */ /* 0x182fe40000001203 */
[----:B------:R-:W-:-:S05]  /*7560*/  SHF.R.U32.HI R3, RZ, R8, R3 ;  /* 0x00000008ff037219 */ /* 0x000fca0000011603 */
[----:B------:R-:W1:Y:S01]  /*7570*/  LDC R27, c[0x0][0x648] ;  /* 0x00019200ff1b7b82 */ /* 0x000e620000000800 */
[-C--:B--2---:R-:W-:Y:S02]  /*7580*/  SHF.L.U32 R4, R5, R26.reuse, RZ ;  /* 0x0000001a05047219 */ /* 0x084fe400000006ff */
[-CC-:B------:R-:W-:Y:S02]  /*7590*/  SHF.R.U64 R14, R10, R26.reuse, R3.reuse ;  /* 0x0000001a0a0e7219 */ /* 0x180fe40000001203 */
[----:B------:R-:W-:Y:S02]  /*75a0*/  SHF.R.U32.HI R5, RZ, R26, R3 ;  /* 0x0000001aff057219 */ /* 0x000fe40000011603 */
[----:B------:R-:W-:Y:S01]  /*75b0*/  LOP3.LUT R25, RZ, R4, RZ, 0x33, !PT ;  /* 0x00000004ff197212 */ /* 0x000fe200078e33ff */
[----:B------:R-:W2:Y:S01]  /*75c0*/  LDC R30, c[0x0][0x638] ;  /* 0x00018e00ff1e7b82 */ /* 0x000ea20000000800 */
[----:B------:R-:W-:Y:S01]  /*75d0*/  SHF.L.U32 R26, R7, R26, RZ ;  /* 0x0000001a071a7219 */ /* 0x000fe200000006ff */
[----:B------:R-:W-:-:S06]  /*75e0*/  IMAD.MOV.U32 R4, RZ, RZ, R14 ;  /* 0x000000ffff047224 */ /* 0x000fcc00078e000e */
[----:B------:R-:W0:Y:S01]  /*75f0*/  LDC R31, c[0x0][0x610] ;  /* 0x00018400ff1f7b82 */ /* 0x000e220000000800 */
[----:B----4-:R-:W-:Y:S05]  /*7600*/  @!P0 BRA `(.L_x_161) ;  /* 0x0000000000288947 */ /* 0x010fea0003800000 */
        /* <DEDUP_REMOVED lines=10> */
.L_x_161:
[----:B------:R-:W-:Y:S01]  /*76b0*/  ISETP.NE.AND P0, PT, R2, 0x1, PT ;  /* 0x000000010200780c */ /* 0x000fe20003f05270 */
[----:B0-----:R-:W-:Y:S01]  /*76c0*/  VIADD R7, R20, 0xffffffff ;  /* 0xffffffff14077836 */ /* 0x001fe20000000000 */
[----:B-1-3--:R-:W-:Y:S01]  /*76d0*/  SHF.R.U64 R0, R4, R27, R5 ;  /* 0x0000001b04007219 */ /* 0x00afe20000001205 */
[----:B------:R-:W-:Y:S01]  /*76e0*/  IMAD.MOV R13, RZ, RZ, -R13 ;  /* 0x000000ffff0d7224 */ /* 0x000fe200078e0a0d */
[----:B------:R-:W-:Y:S01]  /*76f0*/  LOP3.LUT R5, R10, R25, RZ, 0xc0, !PT ;  /* 0x000000190a057212 */ /* 0x000fe200078ec0ff */
[----:B------:R-:W-:Y:S01]  /*7700*/  IMAD.MOV.U32 R4, RZ, RZ, 0x1 ;  /* 0x00000001ff047424 */ /* 0x000fe200078e00ff */
[----:B------:R-:W-:Y:S01]  /*7710*/  LOP3.LUT R12, R12, R7, RZ, 0xc0, !PT ;  /* 0x000000070c0c7212 */ /* 0x000fe200078ec0ff */
[----:B------:R-:W-:Y:S02]  /*7720*/  IMAD.MOV R3, RZ, RZ, -R0 ;  /* 0x000000ffff037224 */ /* 0x000fe400078e0a00 */
[----:B------:R-:W-:Y:S02]  /*7730*/  IMAD R0, R26, R0, R5 ;  /* 0x000000001a007224 */ /* 0x000fe400078e0205 */
[----:B--2---:R-:W-:-:S02]  /*7740*/  IMAD R3, R3, R30, R14 ;  /* 0x0000001e03037224 */ /* 0x004fc400078e020e */
[----:B------:R-:W-:Y:S02]  /*7750*/  @P0 IMAD R21, R15, R13, R24 ;  /* 0x0000000d0f150224 */ /* 0x000fe400078e0218 */
[----:B------:R-:W-:Y:S01]  /*7760*/  IMAD R5, R3, R20, R12 ;  /* 0x0000001403057224 */ /* 0x000fe200078e020c */
[----:B------:R-:W-:Y:S01]  /*7770*/  PRMT R3, R4, 0x7610, R3 ;  /* 0x0000761004037816 */ /* 0x000fe20000000003 */
[----:B------:R-:W-:-:S05]  /*7780*/  IMAD R0, R0, R31, R21 ;  /* 0x0000001f00007224 */ /* 0x000fca00078e0215 */
[----:B------:R-:W-:Y:S02]  /*7790*/  SEL R92, R5, R0, !P0 ;  /* 0x00000000055c7207 */ /* 0x000fe40004000000 */
[----:B------:R-:W-:-:S07]  /*77a0*/  SEL R0, R0, R5, !P0 ;  /* 0x0000000500007207 */ /* 0x000fce0004000000 */
.L_x_159:
[----:B------:R-:W-:Y:S01]  /*77b0*/  LOP3.LUT P0, RZ, R3, 0xff, RZ, 0xc0, !PT ;  /* 0x000000ff03ff7812 */ /* 0x000fe2000780c0ff */
[----:B------:R-:W-:-:S12]  /*77c0*/  IMAD.MOV.U32 R96, RZ, RZ, R0 ;  /* 0x000000ffff607224 */ /* 0x000fd800078e0000 */
[----:B------:R-:W-:Y:S05]  /*77d0*/  @P0 BRA `(.L_x_162) ;  /* 0xffffff9800800947 */ /* 0x000fea000383ffff */
[----:B------:R-:W-:Y:S05]  /*77e0*/  EXIT ;  /* 0x000000000000794d */ /* 0x000fea0003800000 */
.L_x_7:
[----:B0-----:R-:W-:Y:S01]  /*77f0*/  ULDC.64 UR4, c[0x0][0x650] ;  /* 0x0001940000047ab9 */ /* 0x001fe20000000a00 */
        /* <DEDUP_REMOVED lines=25> */
.L_x_164:
[----:B------:R-:W0:Y:S01]  /*7990*/  LDC.64 R28, c[0x0][0x640] ;  /* 0x00019000ff1c7b82 */ /* 0x000e220000000a00 */
[-CC-:B------:R-:W-:Y:S01]  /*79a0*/  SHF.R.U64 R22, R12, R6.reuse, R13.reuse ;  /* 0x000000060c167219 */ /* 0x180fe2000000120d */
[----:B------:R-:W-:Y:S01]  /*79b0*/  IMAD.MOV.U32 R30, RZ, RZ, 0x1 ;  /* 0x00000001ff1e7424 */ /* 0x000fe200078e00ff */
[----:B------:R-:W-:Y:S02]  /*79c0*/  SHF.R.U32.HI R6, RZ, R6, R13 ;  /* 0x00000006ff067219 */ /* 0x000fe4000001160d */
        /* <DEDUP_REMOVED lines=8> */
[----:B------:R-:W-:Y:S01]  /*7a50*/  IMAD.IADD R9, R9, 0x1, R11 ;  /* 0x0000000109097824 */ /* 0x000fe200078e020b */
[----:B0-----:R-:W-:-:S04]  /*7a60*/  ISETP.NE.U32.AND P0, PT, R28, RZ, PT ;  /* 0x000000ff1c00720c */ /* 0x001fc80003f05070 */
[----:B------:R-:W-:Y:S02]  /*7a70*/  ISETP.NE.AND.EX P0, PT, R29, RZ, PT, P0 ;  /* 0x000000ff1d00720c */ /* 0x000fe40003f05300 */
[----:B------:R-:W0:Y:S01]  /*7a80*/  LDC R20, c[0x0][0x600] ;  /* 0x00018000ff147b82 */ /* 0x000e220000000800 */
[-CC-:B-1----:R-:W-:Y:S01]  /*7a90*/  SHF.R.U64 R14, R8, R10.reuse, R9.reuse ;  /* 0x0000000a080e7219 */ /* 0x182fe20000001209 */
[----:B------:R-:W-:Y:S01]  /*7aa0*/  IMAD.MOV.U32 R8, RZ, RZ, -0x1 ;  /* 0xffffffffff087424 */ /* 0x000fe200078e00ff */
[----:B------:R-:W-:-:S05]  /*7ab0*/  SHF.R.U32.HI R9, RZ, R10, R9 ;  /* 0x0000000aff097219 */ /* 0x000fca0000011609 */
[----:B------:R-:W1:Y:S01]  /*7ac0*/  LDC R24, c[0x0][0x648] ;  /* 0x00019200ff187b82 */ /* 0x000e620000000800 */
[-CC-:B--2---:R-:W-:Y:S02]  /*7ad0*/  SHF.R.U64 R23, R14, R12.reuse, R9.reuse ;  /* 0x0000000c0e177219 */ /* 0x184fe40000001209 */
[----:B------:R-:W-:-:S05]  /*7ae0*/  SHF.R.U32.HI R6, RZ, R12, R9 ;  /* 0x0000000cff067219 */ /* 0x000fca0000011609 */
[----:B------:R-:W2:Y:S01]  /*7af0*/  LDC R26, c[0x0][0x638] ;  /* 0x00018e00ff1a7b82 */ /* 0x000ea20000000800 */
[-C--:B---3--:R-:W-:Y:S02]  /*7b00*/  SHF.L.U32 R8, R8, R27.reuse, RZ ;  /* 0x0000001b08087219 */ /* 0x088fe400000006ff */
[-CC-:B------:R-:W-:Y:S02]  /*7b10*/  SHF.R.U64 R25, R23, R27.reuse, R6.reuse ;  /* 0x0000001b17197219 */ /* 0x180fe40000001206 */
[----:B------:R-:W-:Y:S02]  /*7b20*/  LOP3.LUT R32, RZ, R8, RZ, 0x33, !PT ;  /* 0x00000008ff207212 */ /* 0x000fe400078e33ff */
[----:B------:R-:W-:Y:S01]  /*7b30*/  SHF.R.U32.HI R9, RZ, R27, R6 ;  /* 0x0000001bff097219 */ /* 0x000fe20000011606 */
[----:B------:R-:W3:Y:S01]  /*7b40*/  LDC R31, c[0x0][0x610] ;  /* 0x00018400ff1f7b82 */ /* 0x000ee20000000800 */
[----:B------:R-:W-:Y:S01]  /*7b50*/  IMAD.MOV.U32 R8, RZ, RZ, R25 ;  /* 0x000000ffff087224 */ /* 0x000fe200078e0019 */
[----:B------:R-:W-:Y:S06]  /*7b60*/  @!P0 BRA `(.L_x_165) ;  /* 0x0000000000288947 */ /* 0x000fec0003800000 */
        /* <DEDUP_REMOVED lines=10> */
.L_x_165:
[----:B------:R-:W-:Y:S01]  /*7c10*/  ISETP.NE.AND P0, PT, R2, 0x1, PT ;  /* 0x000000010200780c */ /* 0x000fe20003f05270 */
[----:B------:R-:W-:Y:S01]  /*7c20*/  IMAD.MOV.U32 R13, RZ, RZ, R22 ;  /* 0x000000ffff0d7224 */ /* 0x000fe200078e0016 */
[----:B-1----:R-:W-:Y:S01]  /*7c30*/  SHF.R.U64 R6, R8, R24, R9 ;  /* 0x0000001808067219 */ /* 0x002fe20000001209 */
[----:B0-----:R-:W-:Y:S01]  /*7c40*/  VIADD R9, R20, 0xffffffff ;  /* 0xffffffff14097836 */ /* 0x001fe20000000000 */
[----:B------:R-:W-:Y:S02]  /*7c50*/  SHF.L.U32 R30, R30, R27, RZ ;  /* 0x0000001b1e1e7219 */ /* 0x000fe400000006ff */
[----:B------:R-:W-:Y:S01]  /*7c60*/  LOP3.LUT R5, R23, R32, RZ, 0xc0, !PT ;  /* 0x0000002017057212 */ /* 0x000fe200078ec0ff */
[----:B------:R-:W-:-:S04]  /*7c70*/  IMAD.MOV R8, RZ, RZ, -R6 ;  /* 0x000000ffff087224 */ /* 0x000fc800078e0a06 */
[----:B------:R-:W-:Y:S01]  /*7c80*/  IMAD R6, R30, R6, R5 ;  /* 0x000000061e067224 */ /* 0x000fe200078e0205 */
[----:B------:R-:W-:Y:S01]  /*7c90*/  LOP3.LUT R5, R14, R9, RZ, 0xc0, !PT ;  /* 0x000000090e057212 */ /* 0x000fe200078ec0ff */
[----:B------:R-:W-:Y:S02]  /*7ca0*/  @P0 IMAD R3, R7, R21, R4 ;  /* 0x0000001507030224 */ /* 0x000fe400078e0204 */
[----:B--2---:R-:W-:Y:S02]  /*7cb0*/  IMAD R4, R8, R26, R25 ;  /* 0x0000001a08047224 */ /* 0x004fe400078e0219 */
[----:B---3--:R-:W-:Y:S02]  /*7cc0*/  IMAD R3, R6, R31, R3 ;  /* 0x0000001f06037224 */ /* 0x008fe400078e0203 */
[----:B------:R-:W-:Y:S02]  /*7cd0*/  IMAD R4, R4, R20, R5 ;  /* 0x0000001404047224 */ /* 0x000fe400078e0205 */
[----:B------:R-:W-:-:S03]  /*7ce0*/  IMAD.MOV.U32 R6, RZ, RZ, 0x1 ;  /* 0x00000001ff067424 */ /* 0x000fc600078e00ff */
[----:B------:R-:W-:Y:S02]  /*7cf0*/  SEL R20, R4, R3, !P0 ;  /* 0x0000000304147207 */ /* 0x000fe40004000000 */
[----:B------:R-:W-:-:S07]  /*7d00*/  SEL R11, R3, R4, !P0 ;  /* 0x00000004030b7207 */ /* 0x000fce0004000000 */
.L_x_163:
[----:B------:R-:W-:-:S08]  /*7d10*/  NOP ;  /* 0x0000000000007918 */ /* 0x000fd00000000000 */
[----:B------:R-:W0:-:S00]  /*7d20*/  USETMAXREG.DEALLOC.CTAPOOL 0x28 ;  /* 0x00000028000079c8 */ /* 0x000e0000080e0500 */
[----:B0-----:R-:W-:-:S13]  /*7d30*/  ISETP.NE.AND P0, PT, R0, RZ, PT ;  /* 0x000000ff0000720c */ /* 0x001fda0003f05270 */
[----:B------:R-:W-:Y:S05]  /*7d40*/  @P0 EXIT ;  /* 0x000000000000094d */ /* 0x000fea0003800000 */
[----:B------:R-:W-:Y:S01]  /*7d50*/  LOP3.LUT P0, RZ, R6, 0xff, RZ, 0xc0, !PT ;  /* 0x000000ff06ff7812 */ /* 0x000fe2000780c0ff */
[----:B------:R-:W-:Y:S02]  /*7d60*/  IMAD.MOV.U32 R0, RZ, RZ, 0x1 ;  /* 0x00000001ff007424 */ /* 0x000fe400078e00ff */
[----:B------:R-:W-:-:S10]  /*7d70*/  IMAD.MOV.U32 R12, RZ, RZ, RZ ;  /* 0x000000ffff0c7224 */ /* 0x000fd400078e00ff */
[----:B------:R-:W-:Y:S05]  /*7d80*/  @!P0 BRA `(.L_x_166) ;  /* 0x0000000c007c8947 */ /* 0x000fea0003800000 */
[----:B------:R-:W0:Y:S01]  /*7d90*/  LDC R0, c[0x0][0x28c] ;  /* 0x0000a300ff007b82 */ /* 0x000e220000000800 */
[----:B------:R-:W-:Y:S01]  /*7da0*/  ULDC UR5, c[0x0][0x658] ;  /* 0x0001960000057ab9 */ /* 0x000fe20000000800 */
[----:B------:R-:W-:Y:S01]  /*7db0*/  UMOV UR11, 0xffffffff ;  /* 0xffffffff000b7882 */ /* 0x000fe20000000000 */
[----:B------:R-:W-:Y:S01]  /*7dc0*/  UMOV UR15, 0x1 ;  /* 0x00000001000f7882 */ /* 0x000fe20000000000 */
[----:B------:R-:W-:Y:S01]  /*7dd0*/  USHF.L.U32 UR11, UR11, UR5, URZ ;  /* 0x000000050b0b7299 */ /* 0x000fe2000800063f */
[----:B------:R-:W-:Y:S01]  /*7de0*/  BSSY B0, `(.L_x_166) ;  /* 0x00000d9000007945 */ /* 0x000fe20003800000 */
[----:B------:R-:W-:Y:S01]  /*7df0*/  ULDC UR9, c[0x0][0xc] ;  /* 0x0000030000097ab9 */ /* 0x000fe20000000800 */
[----:B------:R-:W-:Y:S01]  /*7e00*/  ULDC UR14, c[0x0][0x10] ;  /* 0x00000400000e7ab9 */ /* 0x000fe20000000800 */
[----:B------:R-:W1:Y:S01]  /*7e10*/  S2UR UR8, SR_CgaCtaId ;  /* 0x00000000000879c3 */ /* 0x000e620000008800 */
[----:B------:R-:W-:Y:S01]  /*7e20*/  ULOP3.LUT UR13, URZ, UR11, URZ, 0x33, !UPT ;  /* 0x0000000b3f0d7292 */ /* 0x000fe2000f8e333f */
[----:B------:R-:W-:Y:S01]  /*7e30*/  IMAD.MOV.U32 R10, RZ, RZ, 0x1 ;  /* 0x00000001ff0a7424 */ /* 0x000fe200078e00ff */
[----:B------:R-:W-:Y:S01]  /*7e40*/  LOP3.LUT R9, R19, 0x2, RZ, 0xfc, !PT ;  /* 0x0000000213097812 */ /* 0x000fe200078efcff */
[----:B------:R-:W-:Y:S01]  /*7e50*/  IMAD.MOV.U32 R12, RZ, RZ, RZ ;  /* 0x000000ffff0c7224 */ /* 0x000fe200078e00ff */
[----:B------:R-:W-:Y:S01]  /*7e60*/  ULDC UR4, c[0x0][0x600] ;  /* 0x0001800000047ab9 */ /* 0x000fe20000000800 */
[----:B------:R-:W-:Y:S01]  /*7e70*/  UMOV UR18, 0x5 ;  /* 0x0000000500127882 */ /* 0x000fe20000000000 */
[----:B------:R-:W-:-:S02]  /*7e80*/  UIADD3 UR4, UR4, -0x1, URZ ;  /* 0xffffffff04047890 */ /* 0x000fc4000fffe03f */
[----:B------:R-:W-:Y:S01]  /*7e90*/  USHF.L.U32 UR5, UR15, UR5, URZ ;  /* 0x000000050f057299 */ /* 0x000fe2000800063f */
[----:B------:R-:W-:Y:S01]  /*7ea0*/  ULDC.64 UR28, c[0x0][0x198] ;  /* 0x00006600001c7ab9 */ /* 0x000fe20000000a00 */
[----:B0-----:R-:W-:-:S05]  /*7eb0*/  VIADD R0, R0, 0x3f ;  /* 0x0000003f00007836 */ /* 0x001fca0000000000 */
[----:B------:R-:W-:Y:S01]  /*7ec0*/  SHF.R.S32.HI R3, RZ, 0x1f, R0 ;  /* 0x0000001fff037819 */ /* 0x000fe20000011400 */
[----:B-1----:R-:W-:-:S03]  /*7ed0*/  ULOP3.LUT UR10, UR8, 0x1, URZ, 0xc0, !UPT ;  /* 0x00000001080a7892 */ /* 0x002fc6000f8ec03f */
[----:B------:R-:W-:Y:S01]  /*7ee0*/  LEA.HI R3, R3, R0, RZ, 0x6 ;  /* 0x0000000003037211 */ /* 0x000fe200078f30ff */
[----:B------:R-:W-:Y:S01]  /*7ef0*/  USHF.R.U32.HI UR25, URZ, 0x1, UR8 ;  /* 0x000000013f197899 */ /* 0x000fe20008011608 */
[----:B------:R-:W-:Y:S01]  /*7f00*/  IMAD.MOV.U32 R0, RZ, RZ, 0x1 ;  /* 0x00000001ff007424 */ /* 0x000fe200078e00ff */
[----:B------:R-:W-:Y:S01]  /*7f10*/  USHF.L.U32 UR6, UR8, 0x5, URZ ;  /* 0x0000000508067899 */ /* 0x000fe2000800063f */
[----:B------:R-:W-:Y:S01]  /*7f20*/  SHF.R.S32.HI R3, RZ, 0x6, R3 ;  /* 0x00000006ff037819 */ /* 0x000fe20000011403 */
[----:B------:R-:W-:Y:S02]  /*7f30*/  USHF.L.U32 UR7, UR8, 0xb, URZ ;  /* 0x0000000b08077899 */ /* 0x000fe4000800063f */
[----:B------:R-:W-:Y:S02]  /*7f40*/  ULOP3.LUT UR8, UR8, 0xfffffffe, URZ, 0xc0, !UPT ;  /* 0xfffffffe08087892 */ /* 0x000fe4000f8ec03f */
[----:B------:R-:W-:Y:S01]  /*7f50*/  UISETP.GT.U32.AND UP0, UPT, UR10, 0xffff, UPT ;  /* 0x0000ffff0a00788c */ /* 0x000fe2000bf04070 */
[----:B------:R-:W-:Y:S01]  /*7f60*/  VIADD R8, R3, 0x1 ;  /* 0x0000000103087836 */ /* 0x000fe20000000000 */
[----:B------:R-:W-:-:S02]  /*7f70*/  USHF.L.U32 UR11, UR15, UR8, URZ ;  /* 0x000000080f0b7299 */ /* 0x000fc4000800063f */
[----:B------:R-:W-:Y:S02]  /*7f80*/  ULOP3.LUT UR12, UR8, 0x1, URZ, 0xfc, !UPT ;  /* 0x00000001080c7892 */ /* 0x000fe4000f8efc3f */
[----:B------:R-:W-:Y:S02]  /*7f90*/  UIMAD.WIDE.U32 UR8, UR9, UR14, URZ ;  /* 0x0000000e090872a5 */ /* 0x000fe4000f8e003f */
[----:B------:R-:W-:Y:S01]  /*7fa0*/  USEL UR10, UR10, 0xffff, !UP0 ;  /* 0x0000ffff0a0a7887 */ /* 0x000fe2000c000000 */
[----:B------:R-:W-:Y:S01]  /*7fb0*/  ULDC UR14, c[0x0][0x14] ;  /* 0x00000500000e7ab9 */ /* 0x000fe20000000800 */
[----:B------:R-:W-:Y:S02]  /*7fc0*/  USHF.L.U32 UR12, UR15, UR12, URZ ;  /* 0x0000000c0f0c7299 */ /* 0x000fe4000800063f */
[----:B------:R-:W-:Y:S02]  /*7fd0*/  UIMAD.WIDE.U32 UR26, UR8, UR14, URZ ;  /* 0x0000000e081a72a5 */ /* 0x000fe4000f8e003f */
[----:B------:R-:W-:-:S02]  /*7fe0*/  UIMAD UR21, UR9, UR14, URZ ;  /* 0x0000000e091572a4 */ /* 0x000fc4000f8e023f */
[----:B------:R-:W-:Y:S02]  /*7ff0*/  ULOP3.LUT UR10, UR10, 0xffff, URZ, 0xc0, !UPT ;  /* 0x0000ffff0a0a7892 */ /* 0x000fe4000f8ec03f */
[----:B------:R-:W-:Y:S02]  /*8000*/  ULOP3.LUT UR6, UR6, 0x20, URZ, 0xc0, !UPT ;  /* 0x0000002006067892 */ /* 0x000fe4000f8ec03f */
[----:B------:R-:W-:Y:S02]  /*8010*/  ULOP3.LUT UR7, UR7, 0x800, URZ, 0xc0, !UPT ;  /* 0x0000080007077892 */ /* 0x000fe4000f8ec03f */
[----:B------:R-:W-:Y:S02]  /*8020*/  ULOP3.LUT UR19, UR11, UR12, URZ, 0xfc, !UPT ;  /* 0x0000000c0b137292 */ /* 0x000fe4000f8efc3f */
[----:B------:R-:W-:Y:S02]  /*8030*/  UIADD3 UR21, UR27, UR21, URZ ;  /* 0x000000151b157290 */ /* 0x000fe4000fffe03f */
[----:B------:R-:W-:-:S12]  /*8040*/  USHF.L.U32 UR18, UR18, UR10, URZ ;  /* 0x0000000a12127299 */ /* 0x000fd8000800063f */
.L_x_177:
[----:B------:R-:W-:-:S03]  /*8050*/  UMOV UR8, 0xffffffff ;  /* 0xffffffff00087882 */ /* 0x000fc60000000000 */
[----:B------:R-:W-:Y:S05]  /*8060*/  BRA.DIV UR8, `(.L_x_167) ;  /* 0x0000000e08887947 */ /* 0x000fea000b800000 */
[----:B------:R-:W-:-:S13]  /*8070*/  ELECT P6, URZ, PT ;  /* 0x00000000003f782f */ /* 0x000fda00038c0000 */
.L_x_187:
[----:B------:R-:W0:Y:S01]  /*8080*/  LDC R4, c[0x0][0x28c] ;  /* 0x0000a300ff047b82 */ /* 0x000e220000000800 */
[----:B------:R-:W-:Y:S01]  /*8090*/  BSSY B1, `(.L_x_168) ;  /* 0x000003c000017945 */ /* 0x000fe20003800000 */
[----:B0-----:R-:W-:-:S13]  /*80a0*/  ISETP.LT.OR P6, PT, R4, 0x1, !P6 ;  /* 0x000000010400780c */ /* 0x001fda00077c1670 */
[----:B------:R-:W-:Y:S05]  /*80b0*/  @P6 BRA `(.L_x_169) ;  /* 0x0000000000e46947 */ /* 0x000fea0003800000 */
[----:B------:R-:W-:Y:S01]  /*80c0*/  LEA R11, R11, UR25, 0x1 ;  /* 0x000000190b0b7c11 */ /* 0x000fe2000f8e08ff */
[----:B------:R-:W-:Y:S01]  /*80d0*/  IMAD.MOV.U32 R21, RZ, RZ, RZ ;  /* 0x000000ffff157224 */ /* 0x000fe200078e00ff */
[----:B------:R-:W-:Y:S01]  /*80e0*/  LEA R20, R20, UR6, 0x6 ;  /* 0x0000000614147c11 */ /* 0x000fe2000f8e30ff */
[----:B------:R-:W-:Y:S02]  /*80f0*/  IMAD.MOV.U32 R4, RZ, RZ, R8 ;  /* 0x000000ffff047224 */ /* 0x000fe400078e0008 */
[----:B------:R-:W-:Y:S02]  /*8100*/  IMAD.MOV.U32 R5, RZ, RZ, R0 ;  /* 0x000000ffff057224 */ /* 0x000fe400078e0000 */
[----:B------:R-:W-:Y:S02]  /*8110*/  IMAD.MOV.U32 R6, RZ, RZ, R12 ;  /* 0x000000ffff067224 */ /* 0x000fe400078e000c */
[----:B------:R-:W-:-:S07]  /*8120*/  IMAD.SHL.U32 R15, R11, 0x80, RZ ;  /* 0x000000800b0f7824 */ /* 0x000fce00078e00ff */
.L_x_172:
[----:B------:R-:W0:Y:S01]  /*8130*/  S2R R14, SR_CgaCtaId ;  /* 0x00000000000e7919 */ /* 0x000e220000008800 */
[----:B------:R-:W-:Y:S02]  /*8140*/  MOV R7, 0x400 ;  /* 0x0000040000077802 */ /* 0x000fe40000000f00 */
[----:B------:R-:W-:-:S13]  /*8150*/  LOP3.LUT P1, RZ, R18, 0x7f, RZ, 0xc0, !PT ;  /* 0x0000007f12ff7812 */ /* 0x000fda000782c0ff */
[----:B------:R-:W1:Y:S01]  /*8160*/  @!P1 LDC R11, c[0x0][0x500] ;  /* 0x00014000ff0b9b82 */ /* 0x000e620000000800 */
[----:B0-----:R-:W-:Y:S02]  /*8170*/  LEA R22, R14, R7, 0x18 ;  /* 0x000000070e167211 */ /* 0x001fe400078ec0ff */
[----:B------:R-:W-:-:S03]  /*8180*/  SHF.L.U32 R7, R5, 0x1f, RZ ;  /* 0x0000001f05077819 */ /* 0x000fc600000006ff */
[----:B------:R-:W-:-:S04]  /*8190*/  IMAD R14, R6, 0x8, R22 ;  /* 0x00000008060e7824 */ /* 0x000fc800078e0216 */
[----:B------:R-:W0:Y:S02]  /*81a0*/  SYNCS.PHASECHK.TRANS64.TRYWAIT P0, [R14+URZ+0x18], R7 ;  /* 0x000018070e0075a7 */ /* 0x000e24000800017f */
[----:B01----:R-:W-:Y:S05]  /*81b0*/  @!P0 BRA `(.L_x_170) ;  /* 0x0000000c00548947 */ /* 0x003fea0003800000 */
.L_x_188:
[----:B0-----:R-:W-:Y:S01]  /*81c0*/  PRMT R7, R9, 0x9910, RZ ;  /* 0x0000991009077816 */ /* 0x001fe200000000ff */
[----:B------:R0:W-:Y:S03]  /*81d0*/  @!P1 SYNCS.ARRIVE.TRANS64 RZ, [R14+URZ], R11 ;  /* 0x0000000b0eff99a7 */ /* 0x0001e6000800003f */
[----:B------:R-:W-:-:S13]  /*81e0*/  ISETP.NE.AND P0, PT, R7, 0x2, PT ;  /* 0x000000020700780c */ /* 0x000fda0003f05270 */
[----:B0-----:R-:W-:Y:S05]  /*81f0*/  @P0 BRA `(.L_x_171) ;  /* 0x0000000000040947 */ /* 0x001fea0003800000 */
[----:B------:R-:W-:Y:S01]  /*8200*/  BPT.TRAP 0x1 ;  /* 0x000000040000795c */ /* 0x000fe20000300000 */
.L_x_171:
[----:B------:R-:W-:Y:S01]  /*8210*/  LEA R7, R6, UR25, 0x1 ;  /* 0x0000001906077c11 */ /* 0x000fe2000f8e08ff */
[----:B------:R-:W-:Y:S01]  /*8220*/  VIADD R4, R4, 0xffffffff ;  /* 0xffffffff04047836 */ /* 0x000fe20000000000 */
[----:B------:R-:W-:Y:S01]  /*8230*/  R2UR UR23, R15 ;  /* 0x000000000f1772ca */ /* 0x000fe200000e0000 */
[----:B------:R-:W-:Y:S01]  /*8240*/  UIADD3 UR14, UP0, UR28, 0xf0, URZ ;  /* 0x000000f01c0e7890 */ /* 0x000fe2000ff1e03f */
[----:B------:R-:W-:Y:S01]  /*8250*/  R2UR UR9, R14 ;  /* 0x000000000e0972ca */ /* 0x000fe200000e0000 */
[----:B------:R-:W-:Y:S01]  /*8260*/  IMAD.SHL.U32 R7, R7, 0x2000, RZ ;  /* 0x0000200007077824 */ /* 0x000fe200078e00ff */
[----:B------:R-:W-:Y:S01]  /*8270*/  R2UR UR10, R21 ;  /* 0x00000000150a72ca */ /* 0x000fe200000e0000 */
[----:B------:R-:W-:Y:S01]  /*8280*/  UIADD3 UR32, UP1, UR28, 0x1f0, URZ ;  /* 0x000001f01c207890 */ /* 0x000fe2000ff3e03f */
[----:B------:R-:W-:Y:S01]  /*8290*/  R2UR UR12, R13 ;  /* 0x000000000d0c72ca */ /* 0x000fe200000e0000 */
[--C-:B------:R-:W-:Y:S01]  /*82a0*/  IMAD R11, R7, 0x2, R22.reuse ;  /* 0x00000002070b7824 */ /* 0x100fe200078e0216 */
[----:B------:R-:W-:Y:S01]  /*82b0*/  LEA R7, R6, UR7, 0xc ;  /* 0x0000000706077c11 */ /* 0x000fe2000f8e60ff */
[----:B------:R-:W-:Y:S01]  /*82c0*/  UIADD3.X UR15, URZ, UR29, URZ, UP0, !UPT ;  /* 0x0000001d3f0f7290 */ /* 0x000fe200087fe43f */
[----:B------:R-:W-:Y:S01]  /*82d0*/  R2UR UR24, R20 ;  /* 0x00000000141872ca */ /* 0x000fe200000e0000 */
[----:B------:R-:W-:Y:S01]  /*82e0*/  UPRMT UR20, URZ, 0x5410, UR18 ;  /* 0x000054103f147896 */ /* 0x000fe20008000012 */
[----:B------:R-:W-:Y:S01]  /*82f0*/  R2UR UR8, R11 ;  /* 0x000000000b0872ca */ /* 0x000fe200000e0000 */
[----:B------:R-:W-:Y:S01]  /*8300*/  IMAD R7, R7, 0x2, R22 ;  /* 0x0000000207077824 */ /* 0x000fe200078e0216 */
[----:B------:R-:W-:Y:S01]  /*8310*/  ISETP.GT.AND P1, PT, R4, 0x1, PT ;  /* 0x000000010400780c */ /* 0x000fe20003f24270 */
[----:B------:R-:W-:Y:S01]  /*8320*/  VIADD R6, R6, 0x1 ;  /* 0x0000000106067836 */ /* 0x000fe20000000000 */
[----:B------:R-:W-:Y:S01]  /*8330*/  UPRMT UR30, URZ, 0x5410, UR19 ;  /* 0x000054103f1e7896 */ /* 0x000fe20008000013 */
[----:B------:R-:W-:Y:S01]  /*8340*/  VIADD R21, R21, 0x40 ;  /* 0x0000004015157836 */ /* 0x000fe20000000000 */
[----:B------:R-:W-:Y:S01]  /*8350*/  R2UR UR11, R7 ;  /* 0x00000000070b72ca */ /* 0x000fe200000e0000 */
[----:B------:R-:W-:Y:S01]  /*8360*/  UIADD3.X UR33, URZ, UR29, URZ, UP1, !UPT ;  /* 0x0000001d3f217290 */ /* 0x000fe20008ffe43f */
[----:B------:R-:W-:Y:S01]  /*8370*/  ISETP.NE.AND P0, PT, R6, 0x3, PT ;  /* 0x000000030600780c */ /* 0x000fe20003f05270 */
[----:B------:R-:W-:Y:S01]  /*8380*/  UMOV UR16, 0x0 ;  /* 0x0000000000107882 */ /* 0x000fe20000000000 */
[----:B------:R-:W-:-:S02]  /*8390*/  UMOV UR17, 0x10000000 ;  /* 0x1000000000117882 */ /* 0x000fc40000000000 */
[----:B------:R-:W-:Y:S01]  /*83a0*/  SEL R14, RZ, 0x1, P0 ;  /* 0x00000001ff0e7807 */ /* 0x000fe20000000000 */
[----:B------:R-:W-:Y:S01]  /*83b0*/  UIADD3 UR8, UR8, 0x100, URZ ;  /* 0x0000010008087890 */ /* 0x000fe2000fffe03f */
[----:B------:R-:W-:Y:S02]  /*83c0*/  SEL R6, R6, RZ, P0 ;  /* 0x000000ff06067207 */ /* 0x000fe40000000000 */
[----:B------:R-:W-:-:S03]  /*83d0*/  LOP3.LUT R5, R5, R14, RZ, 0x3c, !PT ;  /* 0x0000000e05057212 */ /* 0x000fc600078e3cff */
[----:B------:R-:W-:-:S03]  /*83e0*/  UIADD3 UR22, UR11, 0x18100, URZ ;  /* 0x000181000b167890 */ /* 0x000fc6000fffe03f */
[----:B------:R-:W-:Y:S02]  /*83f0*/  UMOV UR11, UR23 ;  /* 0x00000017000b7c82 */ /* 0x000fe40008000000 */
[----:B------:R0:W-:Y:S02]  /*8400*/  UTMALDG.3D.MULTICAST [UR8], [UR14], UR20, desc[UR16] ;  /* 0x000010080e0073b4 */ /* 0x0001e40008011814 */
[----:B0-----:R-:W-:Y:S01]  /*8410*/  UMOV UR8, UR22 ;  /* 0x0000001600087c82 */ /* 0x001fe20008000000 */
[----:B------:R-:W-:Y:S02]  /*8420*/  UMOV UR11, UR24 ;  /* 0x00000018000b7c82 */ /* 0x000fe40008000000 */
[----:B------:R0:W-:Y:S02]  /*8430*/  UTMALDG.3D.MULTICAST [UR8], [UR32], UR30, desc[UR16] ;  /* 0x00001008200073b4 */ /* 0x0001e4000801181e */
[----:B0-----:R-:W-:Y:S05]  /*8440*/  @P1 BRA `(.L_x_172) ;  /* 0xfffffffc00381947 */ /* 0x001fea000383ffff */
.L_x_169:
[----:B------:R-:W-:Y:S05]  /*8450*/  BSYNC B1 ;  /* 0x0000000000017941 */ /* 0x000fea0003800000 */
.L_x_168:
[----:B------:R-:W-:Y:S01]  /*8460*/  LOP3.LUT P1, RZ, R10, 0xff, RZ, 0xc0, !PT ;  /* 0x000000ff0aff7812 */ /* 0x000fe2000782c0ff */
[C---:B------:R-:W-:Y:S01]  /*8470*/  IMAD.IADD R12, R3.reuse, 0x1, R12 ;  /* 0x00000001030c7824 */ /* 0x040fe200078e020c */
[----:B------:R-:W-:Y:S01]  /*8480*/  ULDC.64 UR8, c[0x0][0x650] ;  /* 0x0001940000087ab9 */ /* 0x000fe20000000a00 */
[C---:B------:R-:W-:Y:S01]  /*8490*/  ISETP.GE.U32.AND P2, PT, R3.reuse, 0x3, PT ;  /* 0x000000030300780c */ /* 0x040fe20003f46070 */
[----:B------:R-:W-:Y:S01]  /*84a0*/  BSSY B1, `(.L_x_173) ;  /* 0x000006a000017945 */ /* 0x000fe20003800000 */
[----:B------:R-:W-:Y:S01]  /*84b0*/  IMAD.MOV.U32 R11, RZ, RZ, -0x1 ;  /* 0xffffffffff0b7424 */ /* 0x000fe200078e00ff */
[----:B------:R-:W-:Y:S01]  /*84c0*/  ISETP.GT.U32.AND P0, PT, R12, 0x2, PT ;  /* 0x000000020c00780c */ /* 0x000fe20003f04070 */
[----:B------:R-:W-:Y:S01]  /*84d0*/  IMAD.MOV.U32 R20, RZ, RZ, -0x1 ;  /* 0xffffffffff147424 */ /* 0x000fe200078e00ff */
[----:B------:R-:W-:Y:S01]  /*84e0*/  PRMT R10, RZ, 0x7610, R10 ;  /* 0x00007610ff0a7816 */ /* 0x000fe2000000000a */
[----:B------:R-:W-:Y:S01]  /*84f0*/  IMAD.MOV.U32 R13, RZ, RZ, -0x1 ;  /* 0xffffffffff0d7424 */ /* 0x000fe200078e00ff */
[----:B------:R-:W-:-:S03]  /*8500*/  ISETP.LT.U32.AND P0, PT, R3, 0x3, P0 ;  /* 0x000000030300780c */ /* 0x000fc60000701070 */
[----:B------:R-:W0:Y:S01]  /*8510*/  @P1 S2R R5, SR_CgaCtaId ;  /* 0x0000000000051919 */ /* 0x000e220000008800 */
[----:B------:R-:W-:-:S04]  /*8520*/  @P1 MOV R4, 0x400 ;  /* 0x0000040000041802 */ /* 0x000fc80000000f00 */
[----:B0-----:R-:W-:Y:S01]  /*8530*/  @P1 LEA R6, R5, R4, 0x18 ;  /* 0x0000000405061211 */ /* 0x001fe200078ec0ff */
[----:B------:R-:W-:-:S03]  /*8540*/  IMAD.WIDE.U32 R4, R12, -0x55555555, RZ ;  /* 0xaaaaaaab0c047825 */ /* 0x000fc600078e00ff */
[----:B------:R0:W-:Y:S01]  /*8550*/  @P1 SYNCS.ARRIVE.TRANS64.A1T0 RZ, [R6+URZ+0x48], RZ ;  /* 0x000048ff06ff19a7 */ /* 0x0001e2000810003f */
[----:B------:R-:W-:Y:S02]  /*8560*/  IADD3 R16, P1, R16, UR26, RZ ;  /* 0x0000001a10107c10 */ /* 0x000fe4000ff3e0ff */
[----:B------:R-:W-:Y:S02]  /*8570*/  SHF.R.U32.HI R7, RZ, 0x1, R5 ;  /* 0x00000001ff077819 */ /* 0x000fe40000011605 */
[----:B------:R-:W-:Y:S02]  /*8580*/  SEL R5, RZ, 0x1, !P0 ;  /* 0x00000001ff057807 */ /* 0x000fe40004000000 */
[----:B------:R-:W-:Y:S01]  /*8590*/  IADD3.X R17, R17, UR21, RZ, P1, !PT ;  /* 0x0000001511117c10 */ /* 0x000fe20008ffe4ff */
[----:B------:R-:W-:Y:S01]  /*85a0*/  IMAD R12, R7, -0x3, R12 ;  /* 0xfffffffd070c7824 */ /* 0x000fe200078e020c */
[----:B------:R-:W-:Y:S02]  /*85b0*/  ISETP.GE.U32.AND P0, PT, R16, UR8, PT ;  /* 0x0000000810007c0c */ /* 0x000fe4000bf06070 */
[----:B------:R-:W-:-:S02]  /*85c0*/  LOP3.LUT R0, R0, R5, RZ, 0x3c, !PT ;  /* 0x0000000500007212 */ /* 0x000fc400078e3cff */
[----:B------:R-:W-:Y:S02]  /*85d0*/  ISETP.GE.U32.AND.EX P0, PT, R17, UR9, PT, P0 ;  /* 0x0000000911007c0c */ /* 0x000fe4000bf06100 */
[----:B------:R-:W-:Y:S02]  /*85e0*/  @P2 LOP3.LUT R0, R0, 0x1, R7, 0x78, !PT ;  /* 0x0000000100002812 */ /* 0x000fe400078e7807 */
[----:B------:R-:W-:-:S09]  /*85f0*/  PRMT R4, RZ, 0x7610, R4 ;  /* 0x00007610ff047816 */ /* 0x000fd20000000004 */
[----:B0-----:R-:W-:Y:S05]  /*8600*/  @P0 BRA `(.L_x_174) ;  /* 0x00000004004c0947 */ /* 0x001fea0003800000 */
[----:B------:R-:W0:Y:S01]  /*8610*/  S2R R14, SR_CTAID.X ;  /* 0x00000000000e7919 */ /* 0x000e220000002500 */
[----:B------:R-:W-:Y:S01]  /*8620*/  ULDC.64 UR8, c[0x0][0x628] ;  /* 0x00018a0000087ab9 */ /* 0x000fe20000000a00 */
[----:B------:R-:W1:Y:S01]  /*8630*/  LDC R15, c[0x0][0x144] ;  /* 0x00005100ff0f7b82 */ /* 0x000e620000000800 */
[----:B------:R-:W-:Y:S01]  /*8640*/  ISETP.NE.U32.AND P0, PT, RZ, UR8, PT ;  /* 0x00000008ff007c0c */ /* 0x000fe2000bf05070 */
[----:B------:R-:W2:Y:S01]  /*8650*/  S2R R11, SR_CTAID.Y ;  /* 0x00000000000b7919 */ /* 0x000ea20000002600 */
[----:B------:R-:W-:Y:S01]  /*8660*/  ULDC UR10, c[0x0][0x150] ;  /* 0x00005400000a7ab9 */ /* 0x000fe20000000800 */
[----:B------:R-:W-:Y:S01]  /*8670*/  ULDC UR11, c[0x0][0x630] ;  /* 0x00018c00000b7ab9 */ /* 0x000fe20000000800 */
[----:B------:R-:W-:Y:S01]  /*8680*/  ISETP.NE.AND.EX P0, PT, RZ, UR9, PT, P0 ;  /* 0x00000009ff007c0c */ /* 0x000fe2000bf05300 */
[----:B------:R-:W-:Y:S01]  /*8690*/  IMAD.MOV.U32 R4, RZ, RZ, R16 ;  /* 0x000000ffff047224 */ /* 0x000fe200078e0010 */
[----:B0-----:R-:W-:-:S05]  /*86a0*/  I2FP.F32.U32 R5, R14 ;  /* 0x0000000e00057245 */ /* 0x001fca0000201000 */
[----:B------:R-:W-:Y:S01]  /*86b0*/  FMUL R20, R5, UR10 ;  /* 0x0000000a05147c20 */ /* 0x000fe20008400000 */
[----:B------:R-:W-:-:S05]  /*86c0*/  IMAD.MOV.U32 R5, RZ, RZ, R17 ;  /* 0x000000ffff057224 */ /* 0x000fca00078e0011 */
[----:B--2---:R-:W-:Y:S05]  /*86d0*/  @!P0 BRA `(.L_x_175) ;  /* 0x0000000000288947 */ /* 0x004fea0003800000 */
[----:B------:R-:W-:Y:S02]  /*86e0*/  ULDC UR10, c[0x0][0x634] ;  /* 0x00018d00000a7ab9 */ /* 0x000fe40000000800 */
[----:B------:R-:W-:-:S05]  /*86f0*/  IADD3 R5, P0, R16, UR10, RZ ;  /* 0x0000000a10057c10 */ /* 0x000fca000ff1e0ff */
[----:B------:R-:W-:-:S04]  /*8700*/  IMAD.X R13, RZ, RZ, R17, P0 ;  /* 0x000000ffff0d7224 */ /* 0x000fc800000e0611 */
[----:B------:R-:W-:-:S04]  /*8710*/  IMAD.WIDE.U32 R6, R13, UR8, RZ ;  /* 0x000000080d067c25 */ /* 0x000fc8000f8e00ff */
[----:B------:R-:W-:-:S04]  /*8720*/  IMAD.WIDE.U32 R6, P0, R5, UR9, R6 ;  /* 0x0000000905067c25 */ /* 0x000fc8000f800006 */
[----:B------:R-:W-:-:S04]  /*8730*/  IMAD.WIDE.U32 R4, R5, UR8, RZ ;  /* 0x0000000805047c25 */ /* 0x000fc8000f8e00ff */
[----:B------:R-:W-:Y:S01]  /*8740*/  IMAD.MOV.U32 R4, RZ, RZ, R7 ;  /* 0x000000ffff047224 */ /* 0x000fe200078e0007 */
[----:B------:R-:W-:Y:S01]  /*8750*/  IADD3 RZ, P1, R5, R6, RZ ;  /* 0x0000000605ff7210 */ /* 0x000fe20007f3e0ff */
[----:B------:R-:W-:-:S04]  /*8760*/  IMAD.X R5, RZ, RZ, RZ, P0 ;  /* 0x000000ffff057224 */ /* 0x000fc800000e06ff */
[----:B------:R-:W-:-:S08]  /*8770*/  IMAD.WIDE.U32.X R4, R13, UR9, R4, P1 ;  /* 0x000000090d047c25 */ /* 0x000fd000088e0404 */
.L_x_175:
[--C-:B------:R-:W-:Y:S01]  /*8780*/  SHF.R.U64 R13, R4, UR11, R5.reuse ;  /* 0x0000000b040d7c19 */ /* 0x100fe20008001205 */
[----:B------:R-:W0:Y:S01]  /*8790*/  F2I.U32.TRUNC.NTZ R20, R20 ;  /* 0x0000001400147305 */ /* 0x000e22000020f000 */
[----:B------:R-:W-:Y:S01]  /*87a0*/  SHF.R.U32.HI R4, RZ, UR11, R5 ;  /* 0x0000000bff047c19 */ /* 0x000fe20008011605 */
[----:B------:R-:W-:Y:S01]  /*87b0*/  ULDC.64 UR8, c[0x0][0x620] ;  /* 0x0001880000087ab9 */ /* 0x000fe20000000a00 */
[----:B------:R-:W-:Y:S01]  /*87c0*/  IADD3 R7, P0, RZ, -R13, RZ ;  /* 0x8000000dff077210 */ /* 0x000fe20007f1e0ff */
[----:B------:R-:W-:Y:S01]  /*87d0*/  ULDC.64 UR10, c[0x0][0x640] ;  /* 0x00019000000a7ab9 */ /* 0x000fe20000000a00 */
[----:B------:R-:W2:Y:S03]  /*87e0*/  LDC R22, c[0x0][0x148] ;  /* 0x00005200ff167b82 */ /* 0x000ea60000000800 */
[----:B------:R-:W-:Y:S01]  /*87f0*/  IMAD.X R4, RZ, RZ, ~R4, P0 ;  /* 0x000000ffff047224 */ /* 0x000fe200000e0e04 */
[----:B------:R-:W-:-:S03]  /*8800*/  ISETP.NE.U32.AND P0, PT, RZ, UR10, PT ;  /* 0x0000000aff007c0c */ /* 0x000fc6000bf05070 */
[----:B------:R-:W-:Y:S01]  /*8810*/  IMAD R6, R4, UR8, RZ ;  /* 0x0000000804067c24 */ /* 0x000fe2000f8e02ff */
[----:B------:R-:W-:Y:S01]  /*8820*/  ISETP.NE.AND.EX P0, PT, RZ, UR11, PT, P0 ;  /* 0x0000000bff007c0c */ /* 0x000fe2000bf05300 */
[----:B------:R-:W-:Y:S01]  /*8830*/  IMAD.WIDE.U32 R4, R7, UR8, R16 ;  /* 0x0000000807047c25 */ /* 0x000fe2000f8e0010 */
[----:B------:R-:W-:-:S03]  /*8840*/  ULDC UR8, c[0x0][0x618] ;  /* 0x0001860000087ab9 */ /* 0x000fc60000000800 */
[----:B------:R-:W-:Y:S01]  /*8850*/  IMAD R7, R7, UR9, R6 ;  /* 0x0000000907077c24 */ /* 0x000fe2000f8e0206 */
[----:B------:R-:W-:Y:S01]  /*8860*/  ULDC UR9, c[0x0][0x154] ;  /* 0x0000550000097ab9 */ /* 0x000fe20000000800 */
[----:B0-----:R-:W-:Y:S02]  /*8870*/  IMAD.MOV R6, RZ, RZ, -R20 ;  /* 0x000000ffff067224 */ /* 0x001fe400078e0a14 */
[----:B------:R-:W-:Y:S02]  /*8880*/  IMAD.IADD R5, R5, 0x1, R7 ;  /* 0x0000000105057824 */ /* 0x000fe400078e0207 */
[----:B-1----:R-:W-:Y:S01]  /*8890*/  IMAD R14, R15, R6, R14 ;  /* 0x000000060f0e7224 */ /* 0x002fe200078e020e */
[----:B------:R-:W-:Y:S02]  /*88a0*/  I2FP.F32.U32 R6, R11 ;  /* 0x0000000b00067245 */ /* 0x000fe40000201000 */
[--C-:B------:R-:W-:Y:S02]  /*88b0*/  SHF.R.U64 R15, R4, UR8, R5.reuse ;  /* 0x00000008040f7c19 */ /* 0x100fe40008001205 */
[----:B------:R-:W-:Y:S01]  /*88c0*/  SHF.R.U32.HI R4, RZ, UR8, R5 ;  /* 0x00000008ff047c19 */ /* 0x000fe20008011605 */
[----:B------:R-:W-:Y:S01]  /*88d0*/  FMUL R6, R6, UR9 ;  /* 0x0000000906067c20 */ /* 0x000fe20008400000 */
[----:B------:R-:W-:-:S02]  /*88e0*/  ULDC UR8, c[0x0][0x608] ;  /* 0x0001820000087ab9 */ /* 0x000fc40000000800 */
[--C-:B------:R-:W-:Y:S01]  /*88f0*/  SHF.R.U64 R21, R15, UR8, R4.reuse ;  /* 0x000000080f157c19 */ /* 0x100fe20008001204 */
[----:B------:R0:W1:Y:S01]  /*8900*/  F2I.U32.TRUNC.NTZ R24, R6 ;  /* 0x0000000600187305 */ /* 0x000062000020f000 */
[----:B------:R-:W-:Y:S01]  /*8910*/  SHF.R.U32.HI R4, RZ, UR8, R4 ;  /* 0x00000008ff047c19 */ /* 0x000fe20008011604 */
[----:B------:R-:W-:-:S03]  /*8920*/  ULDC UR8, c[0x0][0x658] ;  /* 0x0001960000087ab9 */ /* 0x000fc60000000800 */
[--C-:B------:R-:W-:Y:S02]  /*8930*/  SHF.R.U64 R20, R21, UR8, R4.reuse ;  /* 0x0000000815147c19 */ /* 0x100fe40008001204 */
[----:B------:R-:W-:-:S03]  /*8940*/  SHF.R.U32.HI R23, RZ, UR8, R4 ;  /* 0x00000008ff177c19 */ /* 0x000fc60008011604 */
[----:B------:R-:W-:Y:S02]  /*8950*/  IMAD.MOV.U32 R4, RZ, RZ, R20 ;  /* 0x000000ffff047224 */ /* 0x000fe400078e0014 */
[----:B------:R-:W-:Y:S01]  /*8960*/  IMAD.MOV.U32 R5, RZ, RZ, R23 ;  /* 0x000000ffff057224 */ /* 0x000fe200078e0017 */
[----:B0-----:R-:W-:Y:S06]  /*8970*/  @!P0 BRA `(.L_x_176) ;  /* 0x0000000000288947 */ /* 0x001fec0003800000 */
        /* <DEDUP_REMOVED lines=10> */
.L_x_176:
[----:B------:R-:W-:Y:S01]  /*8a20*/  ISETP.NE.AND P0, PT, R2, 0x1, PT ;  /* 0x000000010200780c */ /* 0x000fe20003f05270 */
[----:B------:R-:W-:Y:S01]  /*8a30*/  ULDC UR8, c[0x0][0x648] ;  /* 0x0001920000087ab9 */ /* 0x000fe20000000800 */
[----:B-1----:R-:W-:Y:S01]  /*8a40*/  IMAD.MOV R24, RZ, RZ, -R24 ;  /* 0x000000ffff187224 */ /* 0x002fe200078e0a18 */
[----:B------:R-:W-:Y:S01]  /*8a50*/  SHF.R.U64 R4, R4, UR8, R5 ;  /* 0x0000000804047c19 */ /* 0x000fe20008001205 */
[----:B------:R-:W-:Y:S01]  /*8a60*/  ULDC UR8, c[0x0][0x638] ;  /* 0x00018e0000087ab9 */ /* 0x000fe20000000800 */
[----:B------:R-:W-:Y:S01]  /*8a70*/  LOP3.LUT R21, R21, UR13, RZ, 0xc0, !PT ;  /* 0x0000000d15157c12 */ /* 0x000fe2000f8ec0ff */
[----:B------:R-:W-:Y:S02]  /*8a80*/  ULDC UR9, c[0x0][0x610] ;  /* 0x0001840000097ab9 */ /* 0x000fe40000000800 */
[----:B------:R-:W-:Y:S02]  /*8a90*/  IMAD.MOV R5, RZ, RZ, -R4 ;  /* 0x000000ffff057224 */ /* 0x000fe400078e0a04 */
[----:B------:R-:W-:-:S02]  /*8aa0*/  IMAD R21, R4, UR5, R21 ;  /* 0x0000000504157c24 */ /* 0x000fc4000f8e0215 */
[----:B------:R-:W-:Y:S01]  /*8ab0*/  IMAD R20, R5, UR8, R20 ;  /* 0x0000000805147c24 */ /* 0x000fe2000f8e0214 */
[----:B------:R-:W-:Y:S01]  /*8ac0*/  ULDC UR8, c[0x0][0x600] ;  /* 0x0001800000087ab9 */ /* 0x000fe20000000800 */
[----:B--2---:R-:W-:Y:S01]  /*8ad0*/  @P0 IMAD R14, R22, R24, R11 ;  /* 0x00000018160e0224 */ /* 0x004fe200078e020b */
[----:B------:R-:W-:Y:S01]  /*8ae0*/  LOP3.LUT R11, R15, UR4, RZ, 0xc0, !PT ;  /* 0x000000040f0b7c12 */ /* 0x000fe2000f8ec0ff */
[----:B------:R-:W-:Y:S02]  /*8af0*/  IMAD.MOV.U32 R4, RZ, RZ, 0x1 ;  /* 0x00000001ff047424 */ /* 0x000fe400078e00ff */
[----:B------:R-:W-:Y:S02]  /*8b00*/  IMAD R14, R21, UR9, R14 ;  /* 0x00000009150e7c24 */ /* 0x000fe4000f8e020e */
[----:B------:R-:W-:-:S05]  /*8b10*/  IMAD R11, R20, UR8, R11 ;  /* 0x00000008140b7c24 */ /* 0x000fca000f8e020b */
[----:B------:R-:W-:Y:S02]  /*8b20*/  SEL R20, R11, R14, !P0 ;  /* 0x0000000e0b147207 */ /* 0x000fe40004000000 */
[----:B------:R-:W-:-:S07]  /*8b30*/  SEL R11, R14, R11, !P0 ;  /* 0x0000000b0e0b7207 */ /* 0x000fce0004000000 */
.L_x_174:
[----:B------:R-:W-:Y:S05]  /*8b40*/  BSYNC B1 ;  /* 0x0000000000017941 */ /* 0x000fea0003800000 */
.L_x_173:
[----:B------:R-:W-:-:S13]  /*8b50*/  LOP3.LUT P0, RZ, R4, 0xff, RZ, 0xc0, !PT ;  /* 0x000000ff04ff7812 */ /* 0x000fda000780c0ff */
[----:B------:R-:W-:Y:S05]  /*8b60*/  @P0 BRA `(.L_x_177) ;  /* 0xfffffff400380947 */ /* 0x000fea000383ffff */
[----:B------:R-:W-:Y:S05]  /*8b70*/  BSYNC B0 ;  /* 0x0000000000007941 */ /* 0x000fea0003800000 */
.L_x_166:
[----:B------:R-:W-:-:S03]  /*8b80*/  UMOV UR8, 0xffffffff ;  /* 0xffffffff00087882 */ /* 0x000fc60000000000 */
[----:B------:R-:W-:Y:S05]  /*8b90*/  BRA.DIV UR8, `(.L_x_178) ;  /* 0x0000000208f07947 */ /* 0x000fea000b800000 */
[----:B------:R-:W-:-:S13]  /*8ba0*/  ELECT P6, URZ, PT ;  /* 0x00000000003f782f */ /* 0x000fda00038c0000 */
.L_x_191:
[----:B------:R-:W-:Y:S04]  /*8bb0*/  BSSY B0, `(.L_x_179) ;  /* 0x0000022000007945 */ /* 0x000fe80003800000 */
[----:B------:R-:W-:Y:S05]  /*8bc0*/  @!P6 BRA `(.L_x_180) ;  /* 0x000000000080e947 */ /* 0x000fea0003800000 */
[----:B------:R-:W-:-:S04]  /*8bd0*/  LOP3.LUT R19, R19, 0x2, RZ, 0xfc, !PT ;  /* 0x0000000213137812 */ /* 0x000fc800078efcff */
[----:B------:R-:W-:-:S13]  /*8be0*/  ISETP.NE.AND P0, PT, R19, 0x3, PT ;  /* 0x000000031300780c */ /* 0x000fda0003f05270 */
[----:B------:R-:W-:Y:S05]  /*8bf0*/  @!P0 BRA `(.L_x_181) ;  /* 0x0000000000048947 */ /* 0x000fea0003800000 */
[----:B------:R-:W-:Y:S01]  /*8c00*/  BPT.TRAP 0x1 ;  /* 0x000000040000795c */ /* 0x000fe20000300000 */
.L_x_181:
[----:B------:R-:W0:Y:S01]  /*8c10*/  S2R R3, SR_CgaCtaId ;  /* 0x0000000000037919 */ /* 0x000e220000008800 */
[----:B------:R-:W-:-:S04]  /*8c20*/  MOV R2, 0x400 ;  /* 0x0000040000027802 */ /* 0x000fc80000000f00 */
[----:B0-----:R-:W-:Y:S02]  /*8c30*/  LEA R3, R3, R2, 0x18 ;  /* 0x0000000203037211 */ /* 0x001fe400078ec0ff */
[----:B------:R-:W-:-:S03]  /*8c40*/  SHF.L.U32 R2, R0, 0x1f, RZ ;  /* 0x0000001f00027819 */ /* 0x000fc600000006ff */
[----:B------:R-:W-:-:S04]  /*8c50*/  VIADD R3, R3, 0x18 ;  /* 0x0000001803037836 */ /* 0x000fc80000000000 */
[C---:B------:R-:W-:Y:S02]  /*8c60*/  IMAD R7, R12.reuse, 0x8, R3 ;  /* 0x000000080c077824 */ /* 0x040fe400078e0203 */
[----:B------:R-:W-:Y:S02]  /*8c70*/  VIADD R12, R12, 0x1 ;  /* 0x000000010c0c7836 */ /* 0x000fe40000000000 */
[----:B------:R-:W0:Y:S03]  /*8c80*/  SYNCS.PHASECHK.TRANS64.TRYWAIT P0, [R7+URZ], R2 ;  /* 0x00000002070075a7 */ /* 0x000e26000800017f */
[----:B------:R-:W-:-:S04]  /*8c90*/  ISETP.NE.AND P1, PT, R12, 0x3, PT ;  /* 0x000000030c00780c */ /* 0x000fc80003f25270 */
[----:B------:R-:W-:Y:S02]  /*8ca0*/  SEL R5, RZ, 0x1, P1 ;  /* 0x00000001ff057807 */ /* 0x000fe40000800000 */
[----:B------:R-:W-:Y:S02]  /*8cb0*/  SEL R12, R12, RZ, P1 ;  /* 0x000000ff0c0c7207 */ /* 0x000fe40000800000 */
[----:B------:R-:W-:-:S03]  /*8cc0*/  LOP3.LUT R5, R0, R5, RZ, 0x3c, !PT ;  /* 0x0000000500057212 */ /* 0x000fc600078e3cff */
[----:B------:R-:W-:Y:S01]  /*8cd0*/  IMAD R9, R12, 0x8, R3 ;  /* 0x000000080c097824 */ /* 0x000fe200078e0203 */
[----:B------:R-:W-:Y:S01]  /*8ce0*/  SHF.L.U32 R4, R5, 0x1f, RZ ;  /* 0x0000001f05047819 */ /* 0x000fe200000006ff */
[----:B0-----:R-:W-:Y:S06]  /*8cf0*/  @!P0 BRA `(.L_x_182) ;  /* 0x0000000000b88947 */ /* 0x001fec0003800000 */
.L_x_192:
[----:B------:R-:W1:Y:S01]  /*8d00*/  SYNCS.PHASECHK.TRANS64.TRYWAIT P0, [R9+URZ], R4 ;  /* 0x00000004090075a7 */ /* 0x000e62000800017f */
[----:B------:R-:W-:-:S05]  /*8d10*/  VIADD R0, R12, 0x1 ;  /* 0x000000010c007836 */ /* 0x000fca0000000000 */
[----:B------:R-:W-:-:S04]  /*8d20*/  ISETP.NE.AND P1, PT, R0, 0x3, PT ;  /* 0x000000030000780c */ /* 0x000fc80003f25270 */
[----:B0-----:R-:W-:Y:S02]  /*8d30*/  SEL R2, RZ, 0x1, P1 ;  /* 0x00000001ff027807 */ /* 0x001fe40000800000 */
[----:B------:R-:W-:Y:S02]  /*8d40*/  SEL R0, R0, RZ, P1 ;  /* 0x000000ff00007207 */ /* 0x000fe40000800000 */
[----:B------:R-:W-:Y:S01]  /*8d50*/  LOP3.LUT R2, R5, R2, RZ, 0x3c, !PT ;  /* 0x0000000205027212 */ /* 0x000fe200078e3cff */
[----:B-1----:R-:W-:Y:S06]  /*8d60*/  @!P0 BRA `(.L_x_183) ;  /* 0x0000000000b08947 */ /* 0x002fec0003800000 */
.L_x_193:
[----:B------:R-:W-:Y:S01]  /*8d70*/  IMAD R3, R0, 0x8, R3 ;  /* 0x0000000800037824 */ /* 0x000fe200078e0203 */
[----:B------:R-:W-:-:S07]  /*8d80*/  SHF.L.U32 R0, R2, 0x1f, RZ ;  /* 0x0000001f02007819 */ /* 0x000fce00000006ff */
.L_x_184:
[----:B-1----:R1:W2:Y:S02]  /*8d90*/  SYNCS.PHASECHK.TRANS64.TRYWAIT P0, [R3+URZ], R0 ;  /* 0x00000000030075a7 */ /* 0x0022a4000800017f */
[----:B--2---:R-:W-:Y:S05]  /*8da0*/  @!P0 NANOSLEEP.SYNCS 0x989680 ;  /* 0x009896800000895d */ /* 0x004fea0003900000 */
[----:B------:R-:W2:Y:S02]  /*8db0*/  @!P0 SYNCS.PHASECHK.TRANS64 P0, [R3+URZ], R0 ;  /* 0x00000000030085a7 */ /* 0x000ea4000800007f */
[----:B--2---:R-:W-:Y:S05]  /*8dc0*/  @!P0 BRA `(.L_x_184) ;  /* 0xfffffffc00f08947 */ /* 0x004fea000383ffff */
.L_x_180:
[----:B------:R-:W-:Y:S05]  /*8dd0*/  BSYNC B0 ;  /* 0x0000000000007941 */ /* 0x000fea0003800000 */
.L_x_179:
[----:B------:R-:W-:Y:S05]  /*8de0*/  EXIT ;  /* 0x000000000000794d */ /* 0x000fea0003800000 */
.L_x_21:
[----:B----4-:R4:W0:Y:S02]  /*8df0*/  SYNCS.PHASECHK.TRANS64.TRYWAIT P1, [R3+URZ], R0 ;  /* 0x00000000030075a7 */ /* 0x010824000802017f */
[----:B0-----:R-:W-:Y:S05]  /*8e00*/  @!P1 NANOSLEEP.SYNCS 0x989680 ;  /* 0x009896800000995d */ /* 0x001fea0003900000 */
[----:B------:R-:W0:Y:S02]  /*8e10*/  @!P1 SYNCS.PHASECHK.TRANS64 P1, [R3+URZ], R0 ;  /* 0x00000000030095a7 */ /* 0x000e24000802007f */
[----:B0-----:R-:W-:Y:S05]  /*8e20*/  @!P1 BRA `(.L_x_21) ;  /* 0xfffffffc00f09947 */ /* 0x001fea000383ffff */
[----:B------:R-:W-:Y:S05]  /*8e30*/  BRA `(.L_x_20) ;  /* 0xffffff8400b07947 */ /* 0x000fea000383ffff */
.L_x_26:
[----:B-1----:R1:W3:Y:S02]  /*8e40*/  SYNCS.PHASECHK.TRANS64.TRYWAIT P1, [R5+URZ], R4 ;  /* 0x00000004050075a7 */ /* 0x0022e4000802017f */
[----:B---3--:R-:W-:Y:S05]  /*8e50*/  @!P1 NANOSLEEP.SYNCS 0x989680 ;  /* 0x009896800000995d */ /* 0x008fea0003900000 */
[----:B------:R-:W3:Y:S02]  /*8e60*/  @!P1 SYNCS.PHASECHK.TRANS64 P1, [R5+URZ], R4 ;  /* 0x00000004050095a7 */ /* 0x000ee4000802007f */
[----:B---3--:R-:W-:Y:S05]  /*8e70*/  @!P1 BRA `(.L_x_26) ;  /* 0xfffffffc00f09947 */ /* 0x008fea000383ffff */
[----:B------:R-:W-:Y:S05]  /*8e80*/  BRA `(.L_x_25) ;  /* 0xffffff8c00007947 */ /* 0x000fea000383ffff */
.L_x_167:
[----:B------:R-:W-:Y:S01]  /*8e90*/  BSSY B1, `(.L_x_185) ;  /* 0x0000006000017945 */ /* 0x000fe20003800000 */
[----:B------:R-:W-:-:S07]  /*8ea0*/  IMAD.MOV.U32 R15, RZ, RZ, -0x1 ;  /* 0xffffffffff0f7424 */ /* 0x000fce00078e00ff */
[----:B------:R-:W-:Y:S05]  /*8eb0*/  WARPSYNC.COLLECTIVE R15, `(.L_x_186) ;  /* 0x000000000f0c7348 */ /* 0x000fea0003c00000 */
[----:B------:R-:W-:Y:S02]  /*8ec0*/  ELECT P6, UR62, PT ;  /* 0x00000000003e782f */ /* 0x000fe400038c0000 */
[----:B------:R-:W-:Y:S01]  /*8ed0*/  MOV R14, UR62 ;  /* 0x0000003e000e7c02 */ /* 0x000fe20008000f00 */
[----:B------:R-:W-:Y:S10]  /*8ee0*/  ENDCOLLECTIVE ;  /* 0x000000000000791b */ /* 0x000ff40003800000 */
.L_x_186:
[----:B------:R-:W-:Y:S05]  /*8ef0*/  BSYNC B1 ;  /* 0x0000000000017941 */ /* 0x000fea0003800000 */
.L_x_185:
[----:B------:R-:W-:Y:S05]  /*8f00*/  BRA `(.L_x_187) ;  /* 0xfffffff0005c7947 */ /* 0x000fea000383ffff */
.L_x_170:
[----:B0-----:R0:W1:Y:S02]  /*8f10*/  SYNCS.PHASECHK.TRANS64.TRYWAIT P0, [R14+URZ+0x18], R7 ;  /* 0x000018070e0075a7 */ /* 0x001064000800017f */
[----:B-1----:R-:W-:Y:S05]  /*8f20*/  @!P0 NANOSLEEP.SYNCS 0x989680 ;  /* 0x009896800000895d */ /* 0x002fea0003900000 */
[----:B------:R-:W1:Y:S02]  /*8f30*/  @!P0 SYNCS.PHASECHK.TRANS64 P0, [R14+URZ+0x18], R7 ;  /* 0x000018070e0085a7 */ /* 0x000e64000800007f */
[----:B-1----:R-:W-:Y:S05]  /*8f40*/  @!P0 BRA `(.L_x_170) ;  /* 0xfffffffc00f08947 */ /* 0x002fea000383ffff */
[----:B------:R-:W-:Y:S05]  /*8f50*/  BRA `(.L_x_188) ;  /* 0xfffffff000987947 */ /* 0x000fea000383ffff */
.L_x_178:
[----:B------:R-:W-:Y:S01]  /*8f60*/  BSSY B0, `(.L_x_189) ;  /* 0x0000006000007945 */ /* 0x000fe20003800000 */
[----:B------:R-:W-:-:S07]  /*8f70*/  IMAD.MOV.U32 R15, RZ, RZ, -0x1 ;  /* 0xffffffffff0f7424 */ /* 0x000fce00078e00ff */
[----:B------:R-:W-:Y:S05]  /*8f80*/  WARPSYNC.COLLECTIVE R15, `(.L_x_190) ;  /* 0x000000000f0c7348 */ /* 0x000fea0003c00000 */
[----:B------:R-:W-:Y:S02]  /*8f90*/  ELECT P6, UR62, PT ;  /* 0x00000000003e782f */ /* 0x000fe400038c0000 */
[----:B------:R-:W-:Y:S01]  /*8fa0*/  MOV R14, UR62 ;  /* 0x0000003e000e7c02 */ /* 0x000fe20008000f00 */
[----:B------:R-:W-:Y:S10]  /*8fb0*/  ENDCOLLECTIVE ;  /* 0x000000000000791b */ /* 0x000ff40003800000 */
.L_x_190:
[----:B------:R-:W-:Y:S05]  /*8fc0*/  BSYNC B0 ;  /* 0x0000000000007941 */ /* 0x000fea0003800000 */
.L_x_189:
[----:B------:R-:W-:Y:S05]  /*8fd0*/  BRA `(.L_x_191) ;  /* 0xfffffff800f47947 */ /* 0x000fea000383ffff */
.L_x_182:
[----:B0-----:R0:W1:Y:S02]  /*8fe0*/  SYNCS.PHASECHK.TRANS64.TRYWAIT P0, [R7+URZ], R2 ;  /* 0x00000002070075a7 */ /* 0x001064000800017f */
[----:B-1----:R-:W-:Y:S05]  /*8ff0*/  @!P0 NANOSLEEP.SYNCS 0x989680 ;  /* 0x009896800000895d */ /* 0x002fea0003900000 */
[----:B------:R-:W1:Y:S02]  /*9000*/  @!P0 SYNCS.PHASECHK.TRANS64 P0, [R7+URZ], R2 ;  /* 0x00000002070085a7 */ /* 0x000e64000800007f */
[----:B-1----:R-:W-:Y:S05]  /*9010*/  @!P0 BRA `(.L_x_182) ;  /* 0xfffffffc00f08947 */ /* 0x002fea000383ffff */
[----:B------:R-:W-:Y:S05]  /*9020*/  BRA `(.L_x_192) ;  /* 0xfffffffc00347947 */ /* 0x000fea000383ffff */
.L_x_183:
[----:B0-----:R0:W1:Y:S02]  /*9030*/  SYNCS.PHASECHK.TRANS64.TRYWAIT P0, [R9+URZ], R4 ;  /* 0x00000004090075a7 */ /* 0x001064000800017f */
[----:B-1----:R-:W-:Y:S05]  /*9040*/  @!P0 NANOSLEEP.SYNCS 0x989680 ;  /* 0x009896800000895d */ /* 0x002fea0003900000 */
[----:B------:R-:W1:Y:S02]  /*9050*/  @!P0 SYNCS.PHASECHK.TRANS64 P0, [R9+URZ], R4 ;  /* 0x00000004090085a7 */ /* 0x000e64000800007f */
[----:B-1----:R-:W-:Y:S05]  /*9060*/  @!P0 BRA `(.L_x_183) ;  /* 0xfffffffc00f08947 */ /* 0x002fea000383ffff */
[----:B------:R-:W-:Y:S05]  /*9070*/  BRA `(.L_x_193) ;  /* 0xfffffffc003c7947 */ /* 0x000fea000383ffff */
.L_x_194:
[----:B------:R-:W-:-:S00]  /*9080*/  BRA `(.L_x_194) ;  /* 0xfffffffc00fc7947 */ /* 0x000fc0000383ffff */
[----:B------:R-:W-:-:S00]  /*9090*/  NOP ;  /* 0x0000000000007918 */ /* 0x000fc00000000000 */
        /* <DEDUP_REMOVED lines=14> */
.L_x_195:


//--------------------- .nv.global.init           --------------------------
	.section	.nv.global.init,"aw",@progbits
.nv.global.init:
	.type		$str$22,@object
	.size		$str$22,($str$23 - $str$22)
$str$22:
        /*0000*/ 	.byte	0x6b, 0x5f, 0x74, 0x69, 0x6c, 0x65, 0x5f, 0x63, 0x6f, 0x75, 0x6e, 0x74, 0x20, 0x3e, 0x3d, 0x20
        /*0010*/ 	.byte	0x31, 0x00
	.type		$str$23,@object
	.size		$str$23,(__unnamed_1 - $str$23)
$str$23:
        /*0012*/ 	.byte	0x2f, 0x74, 0x6d, 0x70, 0x2f, 0x63, 0x75, 0x74, 0x6c, 0x61, 0x73, 0x73, 0x5f, 0x73, 0x77, 0x65
        /*0022*/ 	.byte	0x65, 0x70, 0x5f, 0x73, 0x72, 0x63, 0x2f, 0x69, 0x6e, 0x63, 0x6c, 0x75, 0x64, 0x65, 0x2f, 0x63
        /*0032*/ 	.byte	0x75, 0x74, 0x6c, 0x61, 0x73, 0x73, 0x2f, 0x67, 0x65, 0x6d, 0x6d, 0x2f, 0x63, 0x6f, 0x6c, 0x6c
        /*0042*/ 	.byte	0x65, 0x63, 0x74, 0x69, 0x76, 0x65, 0x2f, 0x73, 0x6d, 0x39, 0x30, 0x5f, 0x6d, 0x6d, 0x61, 0x5f
        /*0052*/ 	.byte	0x74, 0x6d, 0x61, 0x5f, 0x67, 0x6d, 0x6d, 0x61, 0x5f, 0x73, 0x73, 0x5f, 0x77, 0x61, 0x72, 0x70
        /*0062*/ 	.byte	0x73, 0x70, 0x65, 0x63, 0x69, 0x61, 0x6c, 0x69, 0x7a, 0x65, 0x64, 0x2e, 0x68, 0x70, 0x70, 0x00
	.type		__unnamed_1,@object
	.size		__unnamed_1,(.L_0 - __unnamed_1)
__unnamed_1:
        /*0072*/ 	.byte	0x76, 0x6f, 0x69, 0x64, 0x20, 0x63, 0x75, 0x74, 0x6c, 0x61, 0x73, 0x73, 0x3a, 0x3a, 0x67, 0x65
        /* <DEDUP_REMOVED lines=180> */
        /*0bc2*/ 	.byte	0x65, 0x3a, 0x3a, 0x69, 0x64, 0x65, 0x6e, 0x74, 0x69, 0x74, 0x79, 0x5d, 0x00
.L_0:


//--------------------- .nv.shared._ZN7cutlass13device_kernelINS_4gemm6kernel13GemmUniversalIN4cute5tupleIJiiiiEEENS1_10collective13CollectiveMmaINS1_34MainloopSm90TmaGmmaWarpSpecializedILi3ENS5_IJNS4_1CILi2EEESB_NSA_ILi1EEEEEENS1_35KernelTmaWarpSpecializedCooperativeEEENS5_IJNSA_ILi256EEENSA_ILi64EEESH_EEENS_6half_tENS5_IJlSC_lEEESJ_SK_NS4_8TiledMMAINS4_8MMA_AtomIJNS4_4SM904GMMA25MMA_64x64x16_F32F16F16_SSILNSO_5MajorE0ELSQ_0ELNSO_7ScaleInE1ELSR_1EEEEEENS4_6LayoutINS5_IJSB_SC_SC_EEENS5_IJSC_NSA_ILi0EEESW_EEEEENS5_IJNS4_10UnderscoreESZ_SZ_EEEEENS4_23SM90_TMA_LOAD_MULTICASTENS4_14ComposedLayoutINS4_7SwizzleILi3ELi4ELi3EEENS4_18smem_ptr_flag_bitsILi16EEENSU_INS5_IJNSA_ILi8EEESH_EEENS5_IJSH_SC_EEEEEEEvNS4_8identityES12_S1C_vS1D_EENS_8epilogue10collective6detail29Sm90TmaWarpSpecializedAdapterINS1G_15DefaultEpilogueISJ_SK_SK_NS1F_6thread17LinearCombinationISJ_Li1EffLNS1K_9ScaleType4KindE0ELNS_15FloatRoundStyleE2ESJ_EENS1_15EpilogueDefaultEEEEEvvEEEEvNT_6ParamsE --------------------------
	.section	.nv.shared._ZN7cutlass13device_kernelINS_4gemm6kernel13GemmUniversalIN4cute5tupleIJiiiiEEENS1_10collective13CollectiveMmaINS1_34MainloopSm90TmaGmmaWarpSpecializedILi3ENS5_IJNS4_1CILi2EEESB_NSA_ILi1EEEEEENS1_35KernelTmaWarpSpecializedCooperativeEEENS5_IJNSA_ILi256EEENSA_ILi64EEESH_EEENS_6half_tENS5_IJlSC_lEEESJ_SK_NS4_8TiledMMAINS4_8MMA_AtomIJNS4_4SM904GMMA25MMA_64x64x16_F32F16F16_SSILNSO_5MajorE0ELSQ_0ELNSO_7ScaleInE1ELSR_1EEEEEENS4_6LayoutINS5_IJSB_SC_SC_EEENS5_IJSC_NSA_ILi0EEESW_EEEEENS5_IJNS4_10UnderscoreESZ_SZ_EEEEENS4_23SM90_TMA_LOAD_MULTICASTENS4_14ComposedLayoutINS4_7SwizzleILi3ELi4ELi3EEENS4_18smem_ptr_flag_bitsILi16EEENSU_INS5_IJNSA_ILi8EEESH_EEENS5_IJSH_SC_EEEEEEEvNS4_8identityES12_S1C_vS1D_EENS_8epilogue10collective6detail29Sm90TmaWarpSpecializedAdapterINS1G_15DefaultEpilogueISJ_SK_SK_NS1F_6thread17LinearCombinationISJ_Li1EffLNS1K_9ScaleType4KindE0ELNS_15FloatRoundStyleE2ESJ_EENS1_15EpilogueDefaultEEEEEvvEEEEvNT_6ParamsE,"aw",@nobits
	.sectionflags	@""
	.align	16
	.zero		1024


//--------------------- .nv.shared.reserved.0     --------------------------
	.section	.nv.shared.reserved.0,"aw",@nobits
	.weak		__nv_reservedSMEM_offset_0_alias
	.size		__nv_reservedSMEM_offset_0_alias, 0, 0
	.other		__nv_reservedSMEM_offset_0_alias,@"STO_CUDA_RESERVED_SHARED STV_DEFAULT"
__nv_reservedSMEM_offset_0_alias:
	.zero		0


//--------------------- .nv.global                --------------------------
	.section	.nv.global,"aw",@nobits
.nv.global:
	.type		_ZN39_INTERNAL_bcf1ff17_4_k_cu_e585748f_36074cute1_E,@object
	.size		_ZN39_INTERNAL_bcf1ff17_4_k_cu_e585748f_36074cute1_E,(_ZN39_INTERNAL_bcf1ff17_4_k_cu_e585748f_36074cuda3std3__45__cpo6cbeginE - _ZN39_INTERNAL_bcf1ff17_4_k_cu_e585748f_36074cute1_E)
_ZN39_INTERNAL_bcf1ff17_4_k_cu_e585748f_36074cute1_E:
	.zero		1
	.type		_ZN39_INTERNAL_bcf1ff17_4_k_cu_e585748f_36074cuda3std3__45__cpo6cbeginE,@object
	.size		_ZN39_INTERNAL_bcf1ff17_4_k_cu_e585748f_36074cuda3std3__45__cpo6cbeginE,(_ZN39_INTERNAL_bcf1ff17_4_k_cu_e585748f_36074cuda3std3__48in_placeE - _ZN39_INTERNAL_bcf1ff17_4_k_cu_e585748f_36074cuda3std3__45__cpo6cbeginE)
_ZN39_INTERNAL_bcf1ff17_4_k_cu_e585748f_36074cuda3std3__45__cpo6cbeginE:
	.zero		1
	.type		_ZN39_INTERNAL_bcf1ff17_4_k_cu_e585748f_36074cuda3std3__48in_placeE,@object
	.size		_ZN39_INTERNAL_bcf1ff17_4_k_cu_e585748f_36074cuda3std3__48in_placeE,(_ZN39_INTERNAL_bcf1ff17_4_k_cu_e585748f_36074cuda3std6ranges3__45__cpo9iter_moveE - _ZN39_INTERNAL_bcf1ff17_4_k_cu_e585748f_36074cuda3std3__48in_placeE)
_ZN39_INTERNAL_bcf1ff17_4_k_cu_e585748f_36074cuda3std3__48in_placeE:
	.zero		1
	.type		_ZN39_INTERNAL_bcf1ff17_4_k_cu_e585748f_36074cuda3std6ranges3__45__cpo9iter_moveE,@object
	.size		_ZN39_INTERNAL_bcf1ff17_4_k_cu_e585748f_36074cuda3std6ranges3__45__cpo9iter_moveE,(_ZN39_INTERNAL_bcf1ff17_4_k_cu_e585748f_36074cuda3std3__45__cpo5beginE - _ZN39_INTERNAL_bcf1ff17_4_k_cu_e585748f_36074cuda3std6ranges3__45__cpo9iter_moveE)
_ZN39_INTERNAL_bcf1ff17_4_k_cu_e585748f_36074cuda3std6ranges3__45__cpo9iter_moveE:
	.zero		1
	.type		_ZN39_INTERNAL_bcf1ff17_4_k_cu_e585748f_36074cuda3std3__45__cpo5beginE,@object
	.size		_ZN39_INTERNAL_bcf1ff17_4_k_cu_e585748f_36074cuda3std3__45__cpo5beginE,(_ZN39_INTERNAL_bcf1ff17_4_k_cu_e585748f_36074cuda3std3__441_GLOBAL__N__bcf1ff17_4_k_cu_e585748f_36076ignoreE - _ZN39_INTERNAL_bcf1ff17_4_k_cu_e585748f_36074cuda3std3__45__cpo5beginE)
_ZN39_INTERNAL_bcf1ff17_4_k_cu_e585748f_36074cuda3std3__45__cpo5beginE:
	.zero		1
	.type		_ZN39_INTERNAL_bcf1ff17_4_k_cu_e585748f_36074cuda3std3__441_GLOBAL__N__bcf1ff17_4_k_cu_e585748f_36076ignoreE,@object
	.size		_ZN39_INTERNAL_bcf1ff17_4_k_cu_e585748f_36074cuda3std3__441_GLOBAL__N__bcf1ff17_4_k_cu_e585748f_36076ignoreE,(_ZN39_INTERNAL_bcf1ff17_4_k_cu_e585748f_36074cute7productE - _ZN39_INTERNAL_bcf1ff17_4_k_cu_e585748f_36074cuda3std3__441_GLOBAL__N__bcf1ff17_4_k_cu_e585748f_36076ignoreE)
_ZN39_INTERNAL_bcf1ff17_4_k_cu_e585748f_36074cuda3std3__441_GLOBAL__N__bcf1ff17_4_k_cu_e585748f_36076ignoreE:
	.zero		1
	.type		_ZN39_INTERNAL_bcf1ff17_4_k_cu_e585748f_36074cute7productE,@object
	.size		_ZN39_INTERNAL_bcf1ff17_4_k_cu_e585748f_36074cute7productE,(_ZN39_INTERNAL_bcf1ff17_4_k_cu_e585748f_36074cuda3std3__45__cpo3endE - _ZN39_INTERNAL_bcf1ff17_4_k_cu_e585748f_36074cute7productE)
_ZN39_INTERNAL_bcf1ff17_4_k_cu_e585748f_36074cute7productE:
	.zero		1
	.type		_ZN39_INTERNAL_bcf1ff17_4_k_cu_e585748f_36074cuda3std3__45__cpo3endE,@object
	.size		_ZN39_INTERNAL_bcf1ff17_4_k_cu_e585748f_36074cuda3std3__45__cpo3endE,(_ZN39_INTERNAL_bcf1ff17_4_k_cu_e585748f_36074cuda3std3__419piecewise_constructE - _ZN39_INTERNAL_bcf1ff17_4_k_cu_e585748f_36074cuda3std3__45__cpo3endE)
_ZN39_INTERNAL_bcf1ff17_4_k_cu_e585748f_36074cuda3std3__45__cpo3endE:
	.zero		1
	.type		_ZN39_INTERNAL_bcf1ff17_4_k_cu_e585748f_36074cuda3std3__419piecewise_constructE,@object
	.size		_ZN39_INTERNAL_bcf1ff17_4_k_cu_e585748f_36074cuda3std3__419piecewise_constructE,(_ZN39_INTERNAL_bcf1ff17_4_k_cu_e585748f_36074cuda3std3__45__cpo4cendE - _ZN39_INTERNAL_bcf1ff17_4_k_cu_e585748f_36074cuda3std3__419piecewise_constructE)
_ZN39_INTERNAL_bcf1ff17_4_k_cu_e585748f_36074cuda3std3__419piecewise_constructE:
	.zero		1
	.type		_ZN39_INTERNAL_bcf1ff17_4_k_cu_e585748f_36074cuda3std3__45__cpo4cendE,@object
	.size		_ZN39_INTERNAL_bcf1ff17_4_k_cu_e585748f_36074cuda3std3__45__cpo4cendE,(_ZN39_INTERNAL_bcf1ff17_4_k_cu_e585748f_36074cuda3std6ranges3__45__cpo4swapE - _ZN39_INTERNAL_bcf1ff17_4_k_cu_e585748f_36074cuda3std3__45__cpo4cendE)
_ZN39_INTERNAL_bcf1ff17_4_k_cu_e585748f_36074cuda3std3__45__cpo4cendE:
	.zero		1
	.type		_ZN39_INTERNAL_bcf1ff17_4_k_cu_e585748f_36074cuda3std6ranges3__45__cpo4swapE,@object
	.size		_ZN39_INTERNAL_bcf1ff17_4_k_cu_e585748f_36074cuda3std6ranges3__45__cpo4swapE,(.L_8 - _ZN39_INTERNAL_bcf1ff17_4_k_cu_e585748f_36074cuda3std6ranges3__45__cpo4swapE)
_ZN39_INTERNAL_bcf1ff17_4_k_cu_e585748f_36074cuda3std6ranges3__45__cpo4swapE:
	.zero		1
.L_8:


//--------------------- .nv.constant0._ZN7cutlass13device_kernelINS_4gemm6kernel13GemmUniversalIN4cute5tupleIJiiiiEEENS1_10collective13CollectiveMmaINS1_34MainloopSm90TmaGmmaWarpSpecializedILi3ENS5_IJNS4_1CILi2EEESB_NSA_ILi1EEEEEENS1_35KernelTmaWarpSpecializedCooperativeEEENS5_IJNSA_ILi256EEENSA_ILi64EEESH_EEENS_6half_tENS5_IJlSC_lEEESJ_SK_NS4_8TiledMMAINS4_8MMA_AtomIJNS4_4SM904GMMA25MMA_64x64x16_F32F16F16_SSILNSO_5MajorE0ELSQ_0ELNSO_7ScaleInE1ELSR_1EEEEEENS4_6LayoutINS5_IJSB_SC_SC_EEENS5_IJSC_NSA_ILi0EEESW_EEEEENS5_IJNS4_10UnderscoreESZ_SZ_EEEEENS4_23SM90_TMA_LOAD_MULTICASTENS4_14ComposedLayoutINS4_7SwizzleILi3ELi4ELi3EEENS4_18smem_ptr_flag_bitsILi16EEENSU_INS5_IJNSA_ILi8EEESH_EEENS5_IJSH_SC_EEEEEEEvNS4_8identityES12_S1C_vS1D_EENS_8epilogue10collective6detail29Sm90TmaWarpSpecializedAdapterINS1G_15DefaultEpilogueISJ_SK_SK_NS1F_6thread17LinearCombinationISJ_Li1EffLNS1K_9ScaleType4KindE0ELNS_15FloatRoundStyleE2ESJ_EENS1_15EpilogueDefaultEEEEEvvEEEEvNT_6ParamsE --------------------------
	.section	.nv.constant0._ZN7cutlass13device_kernelINS_4gemm6kernel13GemmUniversalIN4cute5tupleIJiiiiEEENS1_10collective13CollectiveMmaINS1_34MainloopSm90TmaGmmaWarpSpecializedILi3ENS5_IJNS4_1CILi2EEESB_NSA_ILi1EEEEEENS1_35KernelTmaWarpSpecializedCooperativeEEENS5_IJNSA_ILi256EEENSA_ILi64EEESH_EEENS_6half_tENS5_IJlSC_lEEESJ_SK_NS4_8TiledMMAINS4_8MMA_AtomIJNS4_4SM904GMMA25MMA_64x64x16_F32F16F16_SSILNSO_5MajorE0ELSQ_0ELNSO_7ScaleInE1ELSR_1EEEEEENS4_6LayoutINS5_IJSB_SC_SC_EEENS5_IJSC_NSA_ILi0EEESW_EEEEENS5_IJNS4_10UnderscoreESZ_SZ_EEEEENS4_23SM90_TMA_LOAD_MULTICASTENS4_14ComposedLayoutINS4_7SwizzleILi3ELi4ELi3EEENS4_18smem_ptr_flag_bitsILi16EEENSU_INS5_IJNSA_ILi8EEESH_EEENS5_IJSH_SC_EEEEEEEvNS4_8identityES12_S1C_vS1D_EENS_8epilogue10collective6detail29Sm90TmaWarpSpecializedAdapterINS1G_15DefaultEpilogueISJ_SK_SK_NS1F_6thread17LinearCombinationISJ_Li1EffLNS1K_9ScaleType4KindE0ELNS_15FloatRoundStyleE2ESJ_EENS1_15EpilogueDefaultEEEEEvvEEEEvNT_6ParamsE,"a",@progbits
	.sectionflags	@""
	.align	4
.nv.constant0._ZN7cutlass13device_kernelINS_4gemm6kernel13GemmUniversalIN4cute5tupleIJiiiiEEENS1_10collective13CollectiveMmaINS1_34MainloopSm90TmaGmmaWarpSpecializedILi3ENS5_IJNS4_1CILi2EEESB_NSA_ILi1EEEEEENS1_35KernelTmaWarpSpecializedCooperativeEEENS5_IJNSA_ILi256EEENSA_ILi64EEESH_EEENS_6half_tENS5_IJlSC_lEEESJ_SK_NS4_8TiledMMAINS4_8MMA_AtomIJNS4_4SM904GMMA25MMA_64x64x16_F32F16F16_SSILNSO_5MajorE0ELSQ_0ELNSO_7ScaleInE1ELSR_1EEEEEENS4_6LayoutINS5_IJSB_SC_SC_EEENS5_IJSC_NSA_ILi0EEESW_EEEEENS5_IJNS4_10UnderscoreESZ_SZ_EEEEENS4_23SM90_TMA_LOAD_MULTICASTENS4_14ComposedLayoutINS4_7SwizzleILi3ELi4ELi3EEENS4_18smem_ptr_flag_bitsILi16EEENSU_INS5_IJNSA_ILi8EEESH_EEENS5_IJSH_SC_EEEEEEEvNS4_8identityES12_S1C_vS1D_EENS_8epilogue10collective6detail29Sm90TmaWarpSpecializedAdapterINS1G_15DefaultEpilogueISJ_SK_SK_NS1F_6thread17LinearCombinationISJ_Li1EffLNS1K_9ScaleType4KindE0ELNS_15FloatRoundStyleE2ESJ_EENS1_15EpilogueDefaultEEEEEvvEEEEvNT_6ParamsE:
	.zero		1664


//--------------------- SYMBOLS --------------------------

	.type		.nv.reservedSmem.offset0,@object
	.size		.nv.reservedSmem.offset0,0x4
	.type		__assertfail,@function
